def attn_fwd(
    Q,
    K,
    V,
    Out,
    Lse,
    sm_scale,
    stride_qz,
    stride_qh,
    stride_qm,
    stride_qk,
    stride_kz,
    stride_kh,
    stride_kn,
    stride_kk,
    stride_vz,
    stride_vh,
    stride_vn,
    stride_vk,
    stride_oz,
    stride_oh,
    stride_om,
    stride_ok,
    seqlen_q,
    seqlen_k,
    BLOCK_M: tl.constexpr,
    BLOCK_N: tl.constexpr,
    HEAD_DIM: tl.constexpr,
    CAUSAL: tl.constexpr,
):
    start_m = tl.program_id(0)
    off_hz = tl.program_id(1)
    q_off = off_hz * stride_qh
    k_off = off_hz * stride_kh
    v_off = off_hz * stride_vh
    offs_m = start_m * BLOCK_M + tl.arange(0, BLOCK_M)
    offs_d = tl.arange(0, HEAD_DIM)
    offs_n = tl.arange(0, BLOCK_N)
    q_ptrs = Q + q_off + offs_m[:, None] * stride_qm + offs_d[None, :] * stride_qk
    k_ptrs = K + k_off + offs_d[:, None] * stride_kk + offs_n[None, :] * stride_kn
    v_ptrs = V + v_off + offs_n[:, None] * stride_vn + offs_d[None, :] * stride_vk
    m_i = tl.full([BLOCK_M], float("-inf"), dtype=tl.float32)
    l_i = tl.zeros([BLOCK_M], dtype=tl.float32) + 1.0
    acc = tl.zeros([BLOCK_M, HEAD_DIM], dtype=tl.float32)
    q = tl.load(q_ptrs)
    acc, l_i, m_i = _attn_fwd_inner(
        acc,
        l_i,
        m_i,
        q,
        k_ptrs,
        v_ptrs,
        sm_scale,
        stride_kn,
        stride_vn,
        start_m,
        seqlen_k,
        BLOCK_M,
        BLOCK_N,
        HEAD_DIM,
        CAUSAL,
    )
    acc = acc / l_i[:, None]
    lse = m_i + tl.math.log2(l_i) / 1.4426950408889634
    o_ptrs = (
        Out
        + off_hz * stride_oh
        + offs_m[:, None] * stride_om
        + offs_d[None, :] * stride_ok
    )
    tl.store(o_ptrs, acc.to(Out.dtype.element_ty))
    tl.store(Lse + off_hz * seqlen_q + offs_m, lse)

# config = {"BLOCK_M": 64, "BLOCK_N": 64, "HEAD_DIM": 16, "arch": "sm_100", "causal": false, "dtype": "fp16", "num_stages": 4, "num_warps": 4}
# arch = sm_100


// ===== COMPILED SASS (sm_100a) =====

	.target	sm_100a

	.elftype	@"ET_EXEC"


//--------------------- .note.nv.tkinfo           --------------------------
	.section	.note.nv.tkinfo,"",@"SHT_NOTE"
	.sectionflags	@"SHF_NOTE_NV_TKINFO"
	.tkinfo
        /*0018*/ 	.word	0x00000081
        /*0030*/ 	.string	""
        /*0030*/ 	.string	"ptxas-blackwell"
        /*0030*/ 	.string	"Cuda compilation tools, release 12.9, V12.9.86"
        /*0030*/ 	.string	"Build cuda_12.9.r12.9/compiler.36037853_0"
        /*0030*/ 	.string	"-v  -suppress-debug-info  -lineinfo  -arch sm_100a "



//--------------------- .note.nv.cuver            --------------------------
	.section	.note.nv.cuver,"",@"SHT_NOTE"
	.sectionflags	@"SHF_NOTE_NV_CUVER"
        /*0018*/ 	.short	0x0001
        /*001a*/ 	.short	0x0064
        /*001c*/ 	.short	0x0001
        /*001e*/ 	.short	0x0000
        /*0020*/ 	.short	0x0001
        /*0022*/ 	.short	0x0000


//--------------------- .nv.info                  --------------------------
	.section	.nv.info,"",@"SHT_CUDA_INFO"
	.align	4


	//----- nvinfo : EIATTR_REGCOUNT
	.align		4
        /*0000*/ 	.byte	0x04, 0x2f
        /*0002*/ 	.short	(.L_5 - .L_4)
	.align		4
.L_4:
        /*0004*/ 	.word	index@(attn_fwd)
        /*0008*/ 	.word	0x00000060


	//----- nvinfo : EIATTR_FRAME_SIZE
	.align		4
.L_5:
        /*000c*/ 	.byte	0x04, 0x11
        /*000e*/ 	.short	(.L_7 - .L_6)
	.align		4
.L_6:
        /*0010*/ 	.word	index@($__internal_2_$__cuda_sm10x_tcgen05_guardrail_trap_unallocated_columns_being_dealloced)
        /*0014*/ 	.word	0x00000000


	//----- nvinfo : EIATTR_FRAME_SIZE
	.align		4
.L_7:
        /*0018*/ 	.byte	0x04, 0x11
        /*001a*/ 	.short	(.L_9 - .L_8)
	.align		4
.L_8:
        /*001c*/ 	.word	index@($__internal_1_$__cuda_sm10x_tcgen05_guardrail_trap_phase_invalid_during_alloc)
        /*0020*/ 	.word	0x00000000


	//----- nvinfo : EIATTR_FRAME_SIZE
	.align		4
.L_9:
        /*0024*/ 	.byte	0x04, 0x11
        /*0026*/ 	.short	(.L_11 - .L_10)
	.align		4
.L_10:
        /*0028*/ 	.word	index@($__internal_0_$__cuda_sm10x_tcgen05_guardrail_trap_col_being_dealloced_not_returned_by_alloc)
        /*002c*/ 	.word	0x00000000


	//----- nvinfo : EIATTR_FRAME_SIZE
	.align		4
.L_11:
        /*0030*/ 	.byte	0x04, 0x11
        /*0032*/ 	.short	(.L_13 - .L_12)
	.align		4
.L_12:
        /*0034*/ 	.word	index@(attn_fwd)
        /*0038*/ 	.word	0x00000000


	//----- nvinfo : EIATTR_MIN_STACK_SIZE
	.align		4
.L_13:
        /*003c*/ 	.byte	0x04, 0x12
        /*003e*/ 	.short	(.L_15 - .L_14)
	.align		4
.L_14:
        /*0040*/ 	.word	index@(attn_fwd)
        /*0044*/ 	.word	0x00000000
.L_15:


//--------------------- .nv.info.attn_fwd         --------------------------
	.section	.nv.info.attn_fwd,"",@"SHT_CUDA_INFO"
	.sectionflags	@""
	.align	4


	//----- nvinfo : EIATTR_CUDA_API_VERSION
	.align		4
        /*0000*/ 	.byte	0x04, 0x37
        /*0002*/ 	.short	(.L_17 - .L_16)
.L_16:
        /*0004*/ 	.word	0x00000081


	//----- nvinfo : EIATTR_KPARAM_INFO
	.align		4
.L_17:
        /*0008*/ 	.byte	0x04, 0x17
        /*000a*/ 	.short	(.L_19 - .L_18)
.L_18:
        /*000c*/ 	.word	0x00000000
        /*0010*/ 	.short	0x0019
        /*0012*/ 	.short	0x0080
        /*0014*/ 	.byte	0x00, 0xf4, 0x21, 0x00


	//----- nvinfo : EIATTR_KPARAM_INFO
	.align		4
.L_19:
        /*0018*/ 	.byte	0x04, 0x17
        /*001a*/ 	.short	(.L_21 - .L_20)
.L_20:
        /*001c*/ 	.word	0x00000000
        /*0020*/ 	.short	0x0018
        /*0022*/ 	.short	0x0078
        /*0024*/ 	.byte	0x00, 0xf4, 0x21, 0x00


	//----- nvinfo : EIATTR_KPARAM_INFO
	.align		4
.L_21:
        /*0028*/ 	.byte	0x04, 0x17
        /*002a*/ 	.short	(.L_23 - .L_22)
.L_22:
        /*002c*/ 	.word	0x00000000
        /*0030*/ 	.short	0x0017
        /*0032*/ 	.short	0x0070
        /*0034*/ 	.byte	0x00, 0xf0, 0x11, 0x00


	//----- nvinfo : EIATTR_KPARAM_INFO
	.align		4
.L_23:
        /*0038*/ 	.byte	0x04, 0x17
        /*003a*/ 	.short	(.L_25 - .L_24)
.L_24:
        /*003c*/ 	.word	0x00000000
        /*0040*/ 	.short	0x0016
        /*0042*/ 	.short	0x006c
        /*0044*/ 	.byte	0x00, 0xf0, 0x11, 0x00


	//----- nvinfo : EIATTR_KPARAM_INFO
	.align		4
.L_25:
        /*0048*/ 	.byte	0x04, 0x17
        /*004a*/ 	.short	(.L_27 - .L_26)
.L_26:
        /*004c*/ 	.word	0x00000000
        /*0050*/ 	.short	0x0015
        /*0052*/ 	.short	0x0068
        /*0054*/ 	.byte	0x00, 0xf0, 0x11, 0x00


	//----- nvinfo : EIATTR_KPARAM_INFO
	.align		4
.L_27:
        /*0058*/ 	.byte	0x04, 0x17
        /*005a*/ 	.short	(.L_29 - .L_28)
.L_28:
        /*005c*/ 	.word	0x00000000
        /*0060*/ 	.short	0x0014
        /*0062*/ 	.short	0x0064
        /*0064*/ 	.byte	0x00, 0xf0, 0x11, 0x00


	//----- nvinfo : EIATTR_KPARAM_INFO
	.align		4
.L_29:
        /*0068*/ 	.byte	0x04, 0x17
        /*006a*/ 	.short	(.L_31 - .L_30)
.L_30:
        /*006c*/ 	.word	0x00000000
        /*0070*/ 	.short	0x0013
        /*0072*/ 	.short	0x0060
        /*0074*/ 	.byte	0x00, 0xf0, 0x11, 0x00


	//----- nvinfo : EIATTR_KPARAM_INFO
	.align		4
.L_31:
        /*0078*/ 	.byte	0x04, 0x17
        /*007a*/ 	.short	(.L_33 - .L_32)
.L_32:
        /*007c*/ 	.word	0x00000000
        /*0080*/ 	.short	0x0012
        /*0082*/ 	.short	0x005c
        /*0084*/ 	.byte	0x00, 0xf0, 0x11, 0x00


	//----- nvinfo : EIATTR_KPARAM_INFO
	.align		4
.L_33:
        /*0088*/ 	.byte	0x04, 0x17
        /*008a*/ 	.short	(.L_35 - .L_34)
.L_34:
        /*008c*/ 	.word	0x00000000
        /*0090*/ 	.short	0x0011
        /*0092*/ 	.short	0x0058
        /*0094*/ 	.byte	0x00, 0xf0, 0x11, 0x00


	//----- nvinfo : EIATTR_KPARAM_INFO
	.align		4
.L_35:
        /*0098*/ 	.byte	0x04, 0x17
        /*009a*/ 	.short	(.L_37 - .L_36)
.L_36:
        /*009c*/ 	.word	0x00000000
        /*00a0*/ 	.short	0x0010
        /*00a2*/ 	.short	0x0054
        /*00a4*/ 	.byte	0x00, 0xf0, 0x11, 0x00


	//----- nvinfo : EIATTR_KPARAM_INFO
	.align		4
.L_37:
        /*00a8*/ 	.byte	0x04, 0x17
        /*00aa*/ 	.short	(.L_39 - .L_38)
.L_38:
        /*00ac*/ 	.word	0x00000000
        /*00b0*/ 	.short	0x000f
        /*00b2*/ 	.short	0x0050
        /*00b4*/ 	.byte	0x00, 0xf0, 0x11, 0x00


	//----- nvinfo : EIATTR_KPARAM_INFO
	.align		4
.L_39:
        /*00b8*/ 	.byte	0x04, 0x17
        /*00ba*/ 	.short	(.L_41 - .L_40)
.L_40:
        /*00bc*/ 	.word	0x00000000
        /*00c0*/ 	.short	0x000e
        /*00c2*/ 	.short	0x004c
        /*00c4*/ 	.byte	0x00, 0xf0, 0x11, 0x00


	//----- nvinfo : EIATTR_KPARAM_INFO
	.align		4
.L_41:
        /*00c8*/ 	.byte	0x04, 0x17
        /*00ca*/ 	.short	(.L_43 - .L_42)
.L_42:
        /*00cc*/ 	.word	0x00000000
        /*00d0*/ 	.short	0x000d
        /*00d2*/ 	.short	0x0048
        /*00d4*/ 	.byte	0x00, 0xf0, 0x11, 0x00


	//----- nvinfo : EIATTR_KPARAM_INFO
	.align		4
.L_43:
        /*00d8*/ 	.byte	0x04, 0x17
        /*00da*/ 	.short	(.L_45 - .L_44)
.L_44:
        /*00dc*/ 	.word	0x00000000
        /*00e0*/ 	.short	0x000c
        /*00e2*/ 	.short	0x0044
        /*00e4*/ 	.byte	0x00, 0xf0, 0x11, 0x00


	//----- nvinfo : EIATTR_KPARAM_INFO
	.align		4
.L_45:
        /*00e8*/ 	.byte	0x04, 0x17
        /*00ea*/ 	.short	(.L_47 - .L_46)
.L_46:
        /*00ec*/ 	.word	0x00000000
        /*00f0*/ 	.short	0x000b
        /*00f2*/ 	.short	0x0040
        /*00f4*/ 	.byte	0x00, 0xf0, 0x11, 0x00


	//----- nvinfo : EIATTR_KPARAM_INFO
	.align		4
.L_47:
        /*00f8*/ 	.byte	0x04, 0x17
        /*00fa*/ 	.short	(.L_49 - .L_48)
.L_48:
        /*00fc*/ 	.word	0x00000000
        /*0100*/ 	.short	0x000a
        /*0102*/ 	.short	0x003c
        /*0104*/ 	.byte	0x00, 0xf0, 0x11, 0x00


	//----- nvinfo : EIATTR_KPARAM_INFO
	.align		4
.L_49:
        /*0108*/ 	.byte	0x04, 0x17
        /*010a*/ 	.short	(.L_51 - .L_50)
.L_50:
        /*010c*/ 	.word	0x00000000
        /*0110*/ 	.short	0x0009
        /*0112*/ 	.short	0x0038
        /*0114*/ 	.byte	0x00, 0xf0, 0x11, 0x00


	//----- nvinfo : EIATTR_KPARAM_INFO
	.align		4
.L_51:
        /*0118*/ 	.byte	0x04, 0x17
        /*011a*/ 	.short	(.L_53 - .L_52)
.L_52:
        /*011c*/ 	.word	0x00000000
        /*0120*/ 	.short	0x0008
        /*0122*/ 	.short	0x0034
        /*0124*/ 	.byte	0x00, 0xf0, 0x11, 0x00


	//----- nvinfo : EIATTR_KPARAM_INFO
	.align		4
.L_53:
        /*0128*/ 	.byte	0x04, 0x17
        /*012a*/ 	.short	(.L_55 - .L_54)
.L_54:
        /*012c*/ 	.word	0x00000000
        /*0130*/ 	.short	0x0007
        /*0132*/ 	.short	0x0030
        /*0134*/ 	.byte	0x00, 0xf0, 0x11, 0x00


	//----- nvinfo : EIATTR_KPARAM_INFO
	.align		4
.L_55:
        /*0138*/ 	.byte	0x04, 0x17
        /*013a*/ 	.short	(.L_57 - .L_56)
.L_56:
        /*013c*/ 	.word	0x00000000
        /*0140*/ 	.short	0x0006
        /*0142*/ 	.short	0x002c
        /*0144*/ 	.byte	0x00, 0xf0, 0x11, 0x00


	//----- nvinfo : EIATTR_KPARAM_INFO
	.align		4
.L_57:
        /*0148*/ 	.byte	0x04, 0x17
        /*014a*/ 	.short	(.L_59 - .L_58)
.L_58:
        /*014c*/ 	.word	0x00000000
        /*0150*/ 	.short	0x0005
        /*0152*/ 	.short	0x0028
        /*0154*/ 	.byte	0x00, 0xf0, 0x11, 0x00


	//----- nvinfo : EIATTR_KPARAM_INFO
	.align		4
.L_59:
        /*0158*/ 	.byte	0x04, 0x17
        /*015a*/ 	.short	(.L_61 - .L_60)
.L_60:
        /*015c*/ 	.word	0x00000000
        /*0160*/ 	.short	0x0004
        /*0162*/ 	.short	0x0020
        /*0164*/ 	.byte	0x00, 0xf4, 0x21, 0x00


	//----- nvinfo : EIATTR_KPARAM_INFO
	.align		4
.L_61:
        /*0168*/ 	.byte	0x04, 0x17
        /*016a*/ 	.short	(.L_63 - .L_62)
.L_62:
        /*016c*/ 	.word	0x00000000
        /*0170*/ 	.short	0x0003
        /*0172*/ 	.short	0x0018
        /*0174*/ 	.byte	0x00, 0xf4, 0x21, 0x00


	//----- nvinfo : EIATTR_KPARAM_INFO
	.align		4
.L_63:
        /*0178*/ 	.byte	0x04, 0x17
        /*017a*/ 	.short	(.L_65 - .L_64)
.L_64:
        /*017c*/ 	.word	0x00000000
        /*0180*/ 	.short	0x0002
        /*0182*/ 	.short	0x0010
        /*0184*/ 	.byte	0x00, 0xf4, 0x21, 0x00


	//----- nvinfo : EIATTR_KPARAM_INFO
	.align		4
.L_65:
        /*0188*/ 	.byte	0x04, 0x17
        /*018a*/ 	.short	(.L_67 - .L_66)
.L_66:
        /*018c*/ 	.word	0x00000000
        /*0190*/ 	.short	0x0001
        /*0192*/ 	.short	0x0008
        /*0194*/ 	.byte	0x00, 0xf4, 0x21, 0x00


	//----- nvinfo : EIATTR_KPARAM_INFO
	.align		4
.L_67:
        /*0198*/ 	.byte	0x04, 0x17
        /*019a*/ 	.short	(.L_69 - .L_68)
.L_68:
        /*019c*/ 	.word	0x00000000
        /*01a0*/ 	.short	0x0000
        /*01a2*/ 	.short	0x0000
        /*01a4*/ 	.byte	0x00, 0xf4, 0x21, 0x00


	//----- nvinfo : EIATTR_AT_ENTRY_FRAGMENTS
	.align		4
.L_69:
        /*01a8*/ 	.byte	0x04, 0x4f
        /*01aa*/ 	.short	(.L_71 - .L_70)


	//   ....[0]....
.L_70:
        /*01ac*/ 	.word	0x00000004


	//----- nvinfo : EIATTR_RESERVED_SMEM_USED
	.align		4
.L_71:
        /*01b0*/ 	.byte	0x01, 0x41
	.zero		2


	//----- nvinfo : EIATTR_SPARSE_MMA_MASK
	.align		4
        /*01b4*/ 	.byte	0x03, 0x50
        /*01b6*/ 	.short	0x0000


	//----- nvinfo : EIATTR_TCGEN05_1CTA_USED
	.align		4
        /*01b8*/ 	.byte	0x01, 0x51
	.zero		2


	//----- nvinfo : EIATTR_MAXREG_COUNT
	.align		4
        /*01bc*/ 	.byte	0x03, 0x1b
        /*01be*/ 	.short	0x00ff


	//----- nvinfo : EIATTR_NUM_BARRIERS
	.align		4
        /*01c0*/ 	.byte	0x02, 0x4c
        /*01c2*/ 	.byte	0x01
	.zero		1


	//----- nvinfo : EIATTR_INT_WARP_WIDE_INSTR_OFFSETS
	.align		4
        /*01c4*/ 	.byte	0x04, 0x31
        /*01c6*/ 	.short	(.L_73 - .L_72)


	//   ....[0]....
.L_72:
        /*01c8*/ 	.word	0x00000b10


	//   ....[1]....
        /*01cc*/ 	.word	0x00000b20


	//   ....[2]....
        /*01d0*/ 	.word	0x00000d00


	//   ....[3]....
        /*01d4*/ 	.word	0x00000d80


	//   ....[4]....
        /*01d8*/ 	.word	0x00002690


	//   ....[5]....
        /*01dc*/ 	.word	0x000046c0


	//   ....[6]....
        /*01e0*/ 	.word	0x00004710


	//----- nvinfo : EIATTR_COOP_GROUP_MASK_REGIDS
	.align		4
.L_73:
        /*01e4*/ 	.byte	0x04, 0x29
        /*01e6*/ 	.short	(.L_75 - .L_74)


	//   ....[0]....
.L_74:
        /*01e8*/ 	.word	0xffffffff


	//   ....[1]....
        /*01ec*/ 	.word	0xffffffff


	//   ....[2]....
        /*01f0*/ 	.word	0xffffffff


	//   ....[3]....
        /*01f4*/ 	.word	0xffffffff


	//   ....[4]....
        /*01f8*/ 	.word	0xffffffff


	//   ....[5]....
        /*01fc*/ 	.word	0xffffffff


	//   ....[6]....
        /*0200*/ 	.word	0xffffffff


	//   ....[7]....
        /*0204*/ 	.word	0xffffffff


	//----- nvinfo : EIATTR_COOP_GROUP_INSTR_OFFSETS
	.align		4
.L_75:
        /*0208*/ 	.byte	0x04, 0x28
        /*020a*/ 	.short	(.L_77 - .L_76)


	//   ....[0]....
.L_76:
        /*020c*/ 	.word	0x00000050


	//   ....[1]....
        /*0210*/ 	.word	0x00000310


	//   ....[2]....
        /*0214*/ 	.word	0x00001620


	//   ....[3]....
        /*0218*/ 	.word	0x00001ec0


	//   ....[4]....
        /*021c*/ 	.word	0x00002bd0


	//   ....[5]....
        /*0220*/ 	.word	0x00003400


	//   ....[6]....
        /*0224*/ 	.word	0x00004550


	//   ....[7]....
        /*0228*/ 	.word	0x000047c0


	//----- nvinfo : EIATTR_VRC_CTA_INIT_COUNT
	.align		4
.L_77:
        /*022c*/ 	.byte	0x02, 0x4a
        /*022e*/ 	.byte	0x80
	.zero		1


	//----- nvinfo : EIATTR_MBARRIER_INSTR_OFFSETS
	.align		4
        /*0230*/ 	.byte	0x04, 0x39
        /*0232*/ 	.short	(.L_79 - .L_78)


	//   ....[0]....
.L_78:
        /*0234*/ 	.word	0x00000c30
        /*0238*/ 	.word	0x000000ff
        /*023c*/ 	.word	0x00000000
        /*0240*/ 	.short	0x0100
        /*0242*/ 	.byte	0x0d
	.zero		1


	//   ....[1]....
        /*0244*/ 	.word	0x00000d70
        /*0248*/ 	.word	0x000000ff
        /*024c*/ 	.word	0x00002008
        /*0250*/ 	.short	0x0100
        /*0252*/ 	.byte	0x0b
	.zero		1


	//   ....[2]....
        /*0254*/ 	.word	0x00000e50
        /*0258*/ 	.word	0x000000ff
        /*025c*/ 	.word	0x00001000
        /*0260*/ 	.short	0x0100
        /*0262*/ 	.byte	0x0b
	.zero		1


	//   ....[3]....
        /*0264*/ 	.word	0x00000f80
        /*0268*/ 	.word	0x000000ff
        /*026c*/ 	.word	0x00001000
        /*0270*/ 	.short	0x010a
        /*0272*/ 	.byte	0x0b
	.zero		1


	//   ....[4]....
        /*0274*/ 	.word	0x00001070
        /*0278*/ 	.word	0x000000ff
        /*027c*/ 	.word	0x00001000
        /*0280*/ 	.short	0x0108
        /*0282*/ 	.byte	0x0b
	.zero		1


	//   ....[5]....
        /*0284*/ 	.word	0x00002750
        /*0288*/ 	.word	0x000000ff
        /*028c*/ 	.word	0x00002010
        /*0290*/ 	.short	0x0100
        /*0292*/ 	.byte	0x0b
	.zero		1


	//   ....[6]....
        /*0294*/ 	.word	0x00002840
        /*0298*/ 	.word	0x000000ff
        /*029c*/ 	.word	0x00002010
        /*02a0*/ 	.short	0x010a
        /*02a2*/ 	.byte	0x0b
	.zero		1


	//   ....[7]....
        /*02a4*/ 	.word	0x000028a0
        /*02a8*/ 	.word	0x000000ff
        /*02ac*/ 	.word	0x00002010
        /*02b0*/ 	.short	0x0108
        /*02b2*/ 	.byte	0x0b
	.zero		1


	//   ....[8]....
        /*02b4*/ 	.word	0x00002910
        /*02b8*/ 	.word	0x000000ff
        /*02bc*/ 	.word	0x00000000
        /*02c0*/ 	.short	0x010a
        /*02c2*/ 	.byte	0x0d
	.zero		1


	//   ....[9]....
        /*02c4*/ 	.word	0x00003b90
        /*02c8*/ 	.word	0x000000ff
        /*02cc*/ 	.word	0x00000000
        /*02d0*/ 	.short	0x010a
        /*02d2*/ 	.byte	0x0d
	.zero		1


	//   ....[10]....
        /*02d4*/ 	.word	0x00003cf0
        /*02d8*/ 	.word	0x000000ff
        /*02dc*/ 	.word	0x00002000
        /*02e0*/ 	.short	0x0108
        /*02e2*/ 	.byte	0x0b
	.zero		1


	//   ....[11]....
        /*02e4*/ 	.word	0x00003e00
        /*02e8*/ 	.word	0x000000ff
        /*02ec*/ 	.word	0x00002008
        /*02f0*/ 	.short	0x0108
        /*02f2*/ 	.byte	0x0b
	.zero		1


	//   ....[12]....
        /*02f4*/ 	.word	0x000047e0
        /*02f8*/ 	.word	0x000000ff
        /*02fc*/ 	.word	0x00001000
        /*0300*/ 	.short	0x010a
        /*0302*/ 	.byte	0x0b
	.zero		1


	//   ....[13]....
        /*0304*/ 	.word	0x00004810
        /*0308*/ 	.word	0x000000ff
        /*030c*/ 	.word	0x00002010
        /*0310*/ 	.short	0x010a
        /*0312*/ 	.byte	0x0b
	.zero		1


	//   ....[14]....
        /*0314*/ 	.word	0x00004840
        /*0318*/ 	.word	0x000000ff
        /*031c*/ 	.word	0x00000000
        /*0320*/ 	.short	0x010a
        /*0322*/ 	.byte	0x0d
	.zero		1


	//   ....[15]....
        /*0324*/ 	.word	0x00004870
        /*0328*/ 	.word	0x000000ff
        /*032c*/ 	.word	0x00000000
        /*0330*/ 	.short	0x010a
        /*0332*/ 	.byte	0x0d
	.zero		1


	//----- nvinfo : EIATTR_NUM_MBARRIERS
	.align		4
.L_79:
        /*0334*/ 	.byte	0x03, 0x38
        /*0336*/ 	.short	0xffff


	//----- nvinfo : EIATTR_EXIT_INSTR_OFFSETS
	.align		4
        /*0338*/ 	.byte	0x04, 0x1c
        /*033a*/ 	.short	(.L_81 - .L_80)


	//   ....[0]....
.L_80:
        /*033c*/ 	.word	0x000047d0


	//----- nvinfo : EIATTR_REQNTID
	.align		4
.L_81:
        /*0340*/ 	.byte	0x04, 0x10
        /*0342*/ 	.short	(.L_83 - .L_82)
.L_82:
        /*0344*/ 	.word	0x00000080
        /*0348*/ 	.word	0x00000001
        /*034c*/ 	.word	0x00000001


	//----- nvinfo : EIATTR_CRS_STACK_SIZE
	.align		4
.L_83:
        /*0350*/ 	.byte	0x04, 0x1e
        /*0352*/ 	.short	(.L_85 - .L_84)
.L_84:
        /*0354*/ 	.word	0x00000000


	//----- nvinfo : EIATTR_CBANK_PARAM_SIZE
	.align		4
.L_85:
        /*0358*/ 	.byte	0x03, 0x19
        /*035a*/ 	.short	0x0088


	//----- nvinfo : EIATTR_PARAM_CBANK
	.align		4
        /*035c*/ 	.byte	0x04, 0x0a
        /*035e*/ 	.short	(.L_87 - .L_86)
	.align		4
.L_86:
        /*0360*/ 	.word	index@(.nv.constant0.attn_fwd)
        /*0364*/ 	.short	0x0380
        /*0366*/ 	.short	0x0088


	//----- nvinfo : EIATTR_SW_WAR
	.align		4
.L_87:
        /*0368*/ 	.byte	0x04, 0x36
        /*036a*/ 	.short	(.L_89 - .L_88)
.L_88:
        /*036c*/ 	.word	0x00000008
.L_89:


//--------------------- .nv.compat                --------------------------
	.section	.nv.compat,"",@"SHT_CUDA_COMPAT_INFO"
	.align	4
        /*0000*/ 	.byte	0x02, 0x02, 0x02, 0x00, 0x02, 0x05, 0x05, 0x00, 0x02, 0x03, 0x00, 0x00, 0x02, 0x06, 0x01, 0x00


//--------------------- .nv.callgraph             --------------------------
	.section	.nv.callgraph,"",@"SHT_CUDA_CALLGRAPH"
	.align	4
	.sectionentsize	8
	.align		4
        /*0000*/ 	.word	0x00000000
	.align		4
        /*0004*/ 	.word	0xffffffff
	.align		4
        /*0008*/ 	.word	0x00000000
	.align		4
        /*000c*/ 	.word	0xfffffffe
	.align		4
        /*0010*/ 	.word	0x00000000
	.align		4
        /*0014*/ 	.word	0xfffffffd
	.align		4
        /*0018*/ 	.word	0x00000000
	.align		4
        /*001c*/ 	.word	0xfffffffc


//--------------------- .nv.constant4             --------------------------
	.section	.nv.constant4,"a",@progbits
	.align	8
	.align		8
.nv.constant4:
        /*0000*/ 	.dword	_$_str


//--------------------- .text.attn_fwd            --------------------------
	.section	.text.attn_fwd,"ax",@progbits
	.align	128
        .global         attn_fwd
        .type           attn_fwd,@function
        .size           attn_fwd,(.L_x_28 - attn_fwd)
        .other          attn_fwd,@"STO_CUDA_ENTRY STV_DEFAULT"
attn_fwd:
.text.attn_fwd:
[----:B------:R-:W0:Y:S01]  /*0000*/  LDC R1, c[0x0][0x37c] ;  /* 0x0000df00ff017b82 */ /* 0x000e220000000800 */
[----:B------:R-:W1:Y:S02]  /*0010*/  S2R R0, SR_TID.X ;  /* 0x0000000000007919 */ /* 0x000e640000002100 */
[----:B-1----:R-:W-:-:S13]  /*0020*/  ISETP.GE.U32.AND P0, PT, R0, 0x20, PT ;  /* 0x000000200000780c */ /* 0x002fda0003f06070 */
[----:B------:R-:W-:Y:S05]  /*0030*/  @P0 BRA `(.L_x_0) ;  /* 0x0000000000b80947 */ /* 0x000fea0003800000 */
[----:B------:R-:W1:Y:S01]  /*0040*/  S2UR UR6, SR_CgaCtaId ;  /* 0x00000000000679c3 */ /* 0x000e620000008800 */
[----:B------:R-:W-:Y:S01]  /*0050*/  NOP ;  /* 0x0000000000007918 */ /* 0x000fe20000000000 */
[----:B------:R-:W-:Y:S02]  /*0060*/  UMOV UR4, 0x40 ;  /* 0x0000004000047882 */ /* 0x000fe40000000000 */
[----:B-1----:R-:W-:-:S09]  /*0070*/  ULEA UR4, UR6, UR4, 0x18 ;  /* 0x0000000406047291 */ /* 0x002fd2000f8ec0ff */
[----:B------:R-:W1:Y:S01]  /*0080*/  LDS.U8 R2, [UR4] ;  /* 0x00000004ff027984 */ /* 0x000e620008000000 */
[----:B------:R-:W-:Y:S02]  /*0090*/  UMOV UR4, 0x400 ;  /* 0x0000040000047882 */ /* 0x000fe40000000000 */
[----:B------:R-:W-:Y:S01]  /*00a0*/  ULEA UR4, UR6, UR4, 0x18 ;  /* 0x0000000406047291 */ /* 0x000fe2000f8ec0ff */
[----:B-1----:R-:W-:-:S13]  /*00b0*/  ISETP.NE.AND P1, PT, R2, RZ, PT ;  /* 0x000000ff0200720c */ /* 0x002fda0003f25270 */
[----:B------:R-:W-:Y:S05]  /*00c0*/  @P1 BRA `(.L_x_1) ;  /* 0x00000000007c1947 */ /* 0x000fea0003800000 */
[----:B------:R-:W-:-:S13]  /*00d0*/  ELECT P1, URZ, PT ;  /* 0x0000000000ff782f */ /* 0x000fda0003820000 */
[----:B------:R-:W-:Y:S05]  /*00e0*/  @!P1 BRA `(.L_x_2) ;  /* 0x0000000000849947 */ /* 0x000fea0003800000 */
[----:B------:R-:W-:Y:S01]  /*00f0*/  UMOV UR5, 0x2 ;  /* 0x0000000200057882 */ /* 0x000fe20000000000 */
[----:B------:R-:W-:Y:S01]  /*0100*/  HFMA2 R5, -RZ, RZ, 0, 5.9604644775390625e-08 ;  /* 0x00000001ff057431 */ /* 0x000fe200000001ff */
[----:B------:R-:W-:-:S03]  /*0110*/  MOV R3, 0x3 ;  /* 0x0000000300037802 */ /* 0x000fc60000000f00 */
[----:B------:R-:W-:Y:S04]  /*0120*/  DEPBAR.LE SB1, 0x36 ;  /* 0x00009d800000791a */ /* 0x000fe80000000000 */
[----:B------:R-:W1:Y:S02]  /*0130*/  UTCATOMSWS.FIND_AND_SET.ALIGN UP0, UR5, UR5 ;  /* 0x00000005000575e3 */ /* 0x000e640008000800 */
[----:B-1----:R-:W-:-:S04]  /*0140*/  PLOP3.LUT P1, PT, PT, PT, UP0, 0x80, 0x8 ;  /* 0x000000000008781c */ /* 0x002fc80003f2f008 */
[----:B------:R-:W-:-:S04]  /*0150*/  SEL R2, RZ, 0xffffffff, !P1 ;  /* 0xffffffffff027807 */ /* 0x000fc80004800000 */
[----:B------:R-:W-:Y:S02]  /*0160*/  ISETP.NE.AND P1, PT, R2, RZ, PT ;  /* 0x000000ff0200720c */ /* 0x000fe40003f25270 */
[----:B------:R-:W-:-:S11]  /*0170*/  MOV R2, UR5 ;  /* 0x0000000500027c02 */ /* 0x000fd60008000f00 */
[----:B------:R-:W-:Y:S05]  /*0180*/  @P1 BRA `(.L_x_3) ;  /* 0x0000000000241947 */ /* 0x000fea0003800000 */
.L_x_4:
[----:B------:R-:W-:Y:S05]  /*0190*/  NANOSLEEP 0x64 ;  /* 0x000000640000795d */ /* 0x000fea0003800000 */
[----:B------:R-:W-:-:S05]  /*01a0*/  UMOV UR5, 0x2 ;  /* 0x0000000200057882 */ /* 0x000fca0000000000 */
[----:B------:R-:W-:Y:S04]  /*01b0*/  DEPBAR.LE SB1, 0x36 ;  /* 0x00009d800000791a */ /* 0x000fe80000000000 */
[----:B------:R-:W1:Y:S02]  /*01c0*/  UTCATOMSWS.FIND_AND_SET.ALIGN UP0, UR5, UR5 ;  /* 0x00000005000575e3 */ /* 0x000e640008000800 */
[----:B-1----:R-:W-:-:S04]  /*01d0*/  PLOP3.LUT P1, PT, PT, PT, UP0, 0x80, 0x8 ;  /* 0x000000000008781c */ /* 0x002fc80003f2f008 */
[----:B------:R-:W-:-:S04]  /*01e0*/  SEL R2, RZ, 0xffffffff, !P1 ;  /* 0xffffffffff027807 */ /* 0x000fc80004800000 */
[----:B------:R-:W-:Y:S02]  /*01f0*/  ISETP.NE.AND P1, PT, R2, RZ, PT ;  /* 0x000000ff0200720c */ /* 0x000fe40003f25270 */
[----:B------:R-:W-:-:S11]  /*0200*/  MOV R2, UR5 ;  /* 0x0000000500027c02 */ /* 0x000fd60008000f00 */
[----:B------:R-:W-:Y:S05]  /*0210*/  @!P1 BRA `(.L_x_4) ;  /* 0xfffffffc00dc9947 */ /* 0x000fea000383ffff */
.L_x_3:
[C---:B------:R-:W-:Y:S01]  /*0220*/  IADD3 R4, PT, PT, R2.reuse, 0x10, RZ ;  /* 0x0000001002047810 */ /* 0x040fe20007ffe0ff */
[----:B------:R-:W-:Y:S01]  /*0230*/  UMOV UR5, 0x50 ;  /* 0x0000005000057882 */ /* 0x000fe20000000000 */
[----:B------:R-:W-:Y:S01]  /*0240*/  SHF.L.U32 R3, R3, R2, RZ ;  /* 0x0000000203037219 */ /* 0x000fe200000006ff */
[----:B------:R-:W-:Y:S01]  /*0250*/  ULEA UR5, UR6, UR5, 0x18 ;  /* 0x0000000506057291 */ /* 0x000fe2000f8ec0ff */
[----:B------:R-:W-:Y:S02]  /*0260*/  SHF.L.U32 R4, R5, R4, RZ ;  /* 0x0000000405047219 */ /* 0x000fe400000006ff */
[----:B------:R-:W-:Y:S02]  /*0270*/  SHF.L.U32 R2, R2, 0x5, RZ ;  /* 0x0000000502027819 */ /* 0x000fe400000006ff */
[----:B------:R-:W-:-:S05]  /*0280*/  LOP3.LUT R3, R4, R3, RZ, 0xfc, !PT ;  /* 0x0000000304037212 */ /* 0x000fca00078efcff */
[----:B------:R1:W-:Y:S04]  /*0290*/  ATOMS.OR RZ, [UR5], R3 ;  /* 0x00000003ffff798c */ /* 0x0003e8000b000005 */
[----:B------:R1:W-:Y:S01]  /*02a0*/  STS [UR4], R2 ;  /* 0x00000002ff007988 */ /* 0x0003e20008000804 */
[----:B------:R-:W-:Y:S05]  /*02b0*/  BRA `(.L_x_2) ;  /* 0x0000000000107947 */ /* 0x000fea0003800000 */
.L_x_1:
[----:B------:R-:W-:-:S05]  /*02c0*/  MOV R2, 0xffffffff ;  /* 0xffffffff00027802 */ /* 0x000fca0000000f00 */
[----:B------:R1:W-:Y:S02]  /*02d0*/  STS [UR4], R2 ;  /* 0x00000002ff007988 */ /* 0x0003e40008000804 */
[----:B-1----:R-:W-:-:S07]  /*02e0*/  MOV R2, 0x300 ;  /* 0x0000030000027802 */ /* 0x002fce0000000f00 */
[----:B0-----:R-:W-:Y:S05]  /*02f0*/  CALL.REL.NOINC `($__internal_1_$__cuda_sm10x_tcgen05_guardrail_trap_phase_invalid_during_alloc) ;  /* 0x0000004400747944 */ /* 0x001fea0003c00000 */
.L_x_2:
[----:B------:R-:W-:Y:S05]  /*0300*/  WARPSYNC.ALL ;  /* 0x0000000000007948 */ /* 0x000fea0003800000 */
[----:B------:R-:W-:Y:S01]  /*0310*/  NOP ;  /* 0x0000000000007918 */ /* 0x000fe20000000000 */
.L_x_0:
[----:B-1----:R-:W1:Y:S01]  /*0320*/  S2R R3, SR_CTAID.X ;  /* 0x0000000000037919 */ /* 0x002e620000002500 */
[----:B------:R-:W2:Y:S01]  /*0330*/  S2UR UR7, SR_CTAID.Y ;  /* 0x00000000000779c3 */ /* 0x000ea20000002600 */
[----:B------:R-:W2:Y:S01]  /*0340*/  LDCU.64 UR4, c[0x0][0x3b0] ;  /* 0x00007600ff0477ac */ /* 0x000ea20008000a00 */
[----:B------:R-:W-:Y:S02]  /*0350*/  LOP3.LUT R40, R0, 0x3f, RZ, 0xc0, !PT ;  /* 0x0000003f00287812 */ /* 0x000fe400078ec0ff */
[----:B------:R-:W-:Y:S01]  /*0360*/  SHF.R.U32.HI R39, RZ, 0x6, R0 ;  /* 0x00000006ff277819 */ /* 0x000fe20000011600 */
[----:B------:R-:W-:Y:S01]  /*0370*/  UMOV UR11, 0x400 ;  /* 0x00000400000b7882 */ /* 0x000fe20000000000 */
[----:B------:R-:W3:Y:S02]  /*0380*/  LDCU.64 UR20, c[0x0][0x358] ;  /* 0x00006b00ff1477ac */ /* 0x000ee40008000a00 */
[----:B------:R-:W4:Y:S01]  /*0390*/  S2UR UR6, SR_CgaCtaId ;  /* 0x00000000000679c3 */ /* 0x000f220000008800 */
[----:B------:R-:W-:-:S07]  /*03a0*/  SGXT.U32 R39, R39, 0x1 ;  /* 0x000000012727781a */ /* 0x000fce0000000000 */
[----:B------:R-:W0:Y:S08]  /*03b0*/  LDC R16, c[0x0][0x3b8] ;  /* 0x0000ee00ff107b82 */ /* 0x000e300000000800 */
[----:B------:R-:W3:Y:S01]  /*03c0*/  LDC.64 R22, c[0x0][0x380] ;  /* 0x0000e000ff167b82 */ /* 0x000ee20000000a00 */
[----:B--2---:R-:W-:-:S04]  /*03d0*/  UIMAD UR4, UR7, UR4, URZ ;  /* 0x00000004070472a4 */ /* 0x004fc8000f8e02ff */
[----:B------:R-:W-:Y:S01]  /*03e0*/  USHF.L.U32 UR8, UR4, 0x1, URZ ;  /* 0x0000000104087899 */ /* 0x000fe200080006ff */
[----:B-1----:R-:W-:Y:S01]  /*03f0*/  LEA R2, R3, R40, 0x6 ;  /* 0x0000002803027211 */ /* 0x002fe200078e30ff */
[----:B----4-:R-:W-:Y:S01]  /*0400*/  ULEA UR11, UR6, UR11, 0x18 ;  /* 0x0000000b060b7291 */ /* 0x010fe2000f8ec0ff */
[----:B------:R-:W-:Y:S03]  /*0410*/  BAR.SYNC.DEFER_BLOCKING 0x0 ;  /* 0x0000000000007b1d */ /* 0x000fe60000010000 */
[----:B------:R-:W-:Y:S01]  /*0420*/  IMAD R3, R2, UR5, RZ ;  /* 0x0000000502037c24 */ /* 0x000fe2000f8e02ff */
[----:B------:R-:W-:-:S04]  /*0430*/  UIMAD.WIDE UR4, UR4, 0x2, URZ ;  /* 0x00000002040478a5 */ /* 0x000fc8000f8e02ff */
[----:B------:R-:W1:Y:S01]  /*0440*/  LDC.64 R52, c[0x0][0x3c0] ;  /* 0x0000f000ff347b82 */ /* 0x000e620000000a00 */
[C---:B------:R-:W-:Y:S01]  /*0450*/  IMAD.HI R4, R3.reuse, 0x2, RZ ;  /* 0x0000000203047827 */ /* 0x040fe200078e02ff */
[----:B------:R-:W-:-:S03]  /*0460*/  SHF.L.U32 R5, R3, 0x1, RZ ;  /* 0x0000000103057819 */ /* 0x000fc600000006ff */
[----:B0-----:R-:W-:Y:S01]  /*0470*/  IMAD R3, R39, R16, RZ ;  /* 0x0000001027037224 */ /* 0x001fe200078e02ff */
[----:B---3--:R-:W-:Y:S01]  /*0480*/  IADD3 R22, P1, P2, R5, UR8, R22 ;  /* 0x0000000805167c10 */ /* 0x008fe2000fa3e016 */
[----:B------:R-:W0:Y:S03]  /*0490*/  LDCU UR4, c[0x0][0x3c8] ;  /* 0x00007900ff0477ac */ /* 0x000e260008000800 */
[----:B------:R-:W-:Y:S02]  /*04a0*/  LEA R7, R16, R3, 0x1 ;  /* 0x0000000310077211 */ /* 0x000fe400078e08ff */
[----:B------:R-:W-:Y:S02]  /*04b0*/  IADD3.X R24, PT, PT, R4, UR5, R23, P1, P2 ;  /* 0x0000000504187c10 */ /* 0x000fe40008fe4417 */
[C---:B------:R-:W-:Y:S02]  /*04c0*/  LEA R4, P1, R3.reuse, R22, 0x1 ;  /* 0x0000001603047211 */ /* 0x040fe400078208ff */
[----:B------:R-:W-:Y:S01]  /*04d0*/  LEA R9, R16, R7, 0x1 ;  /* 0x0000000710097211 */ /* 0x000fe200078e08ff */
[----:B------:R-:W2:Y:S01]  /*04e0*/  LDS R19, [UR11] ;  /* 0x0000000bff137984 */ /* 0x000ea20008000800 */
[----:B------:R-:W-:Y:S01]  /*04f0*/  LEA.HI.X.SX32 R5, R3, R24, 0x1, P1 ;  /* 0x0000001803057211 */ /* 0x000fe200008f0eff */
[----:B------:R-:W-:Y:S01]  /*0500*/  BAR.SYNC.DEFER_BLOCKING 0x0 ;  /* 0x0000000000007b1d */ /* 0x000fe20000010000 */
[----:B------:R-:W-:-:S02]  /*0510*/  LEA R8, P1, R9, R22, 0x1 ;  /* 0x0000001609087211 */ /* 0x000fc400078208ff */
[C---:B------:R-:W-:Y:S02]  /*0520*/  LEA R3, R16.reuse, R9, 0x1 ;  /* 0x0000000910037211 */ /* 0x040fe400078e08ff */
[----:B------:R-:W-:Y:S02]  /*0530*/  LEA.HI.X.SX32 R9, R9, R24, 0x1, P1 ;  /* 0x0000001809097211 */ /* 0x000fe400008f0eff */
[C---:B------:R-:W-:Y:S02]  /*0540*/  LEA R10, P1, R3.reuse, R22, 0x1 ;  /* 0x00000016030a7211 */ /* 0x040fe400078208ff */
[C---:B------:R-:W-:Y:S02]  /*0550*/  LEA R13, R16.reuse, R3, 0x1 ;  /* 0x00000003100d7211 */ /* 0x040fe400078e08ff */
[----:B------:R-:W-:Y:S02]  /*0560*/  LEA.HI.X.SX32 R11, R3, R24, 0x1, P1 ;  /* 0x00000018030b7211 */ /* 0x000fe400008f0eff */
[----:B------:R-:W-:-:S02]  /*0570*/  LEA R3, R16, R13, 0x1 ;  /* 0x0000000d10037211 */ /* 0x000fc400078e08ff */
[-C--:B------:R-:W-:Y:S02]  /*0580*/  LEA R6, P2, R7, R22.reuse, 0x1 ;  /* 0x0000001607067211 */ /* 0x080fe400078408ff */
[----:B------:R-:W-:Y:S02]  /*0590*/  LEA R12, P1, R13, R22, 0x1 ;  /* 0x000000160d0c7211 */ /* 0x000fe400078208ff */
[C---:B------:R-:W-:Y:S02]  /*05a0*/  LEA R15, R16.reuse, R3, 0x1 ;  /* 0x00000003100f7211 */ /* 0x040fe400078e08ff */
[-C--:B------:R-:W-:Y:S02]  /*05b0*/  LEA.HI.X.SX32 R7, R7, R24.reuse, 0x1, P2 ;  /* 0x0000001807077211 */ /* 0x080fe400010f0eff */
[----:B------:R-:W-:Y:S01]  /*05c0*/  LEA.HI.X.SX32 R13, R13, R24, 0x1, P1 ;  /* 0x000000180d0d7211 */ /* 0x000fe200008f0eff */
[----:B------:R3:W5:Y:S01]  /*05d0*/  LDG.E.U16 R17, desc[UR20][R4.64] ;  /* 0x0000001404117981 */ /* 0x000762000c1e1500 */
[----:B------:R-:W-:-:S02]  /*05e0*/  LEA R16, R16, R15, 0x1 ;  /* 0x0000000f10107211 */ /* 0x000fc400078e08ff */
[-C--:B------:R-:W-:Y:S01]  /*05f0*/  LEA R14, P2, R15, R22.reuse, 0x1 ;  /* 0x000000160f0e7211 */ /* 0x080fe200078408ff */
[----:B------:R4:W5:Y:S04]  /*0600*/  LDG.E.U16 R18, desc[UR20][R6.64] ;  /* 0x0000001406127981 */ /* 0x000968000c1e1500 */
[----:B------:R0:W5:Y:S01]  /*0610*/  LDG.E.U16 R9, desc[UR20][R8.64] ;  /* 0x0000001408097981 */ /* 0x000162000c1e1500 */
[C---:B---3--:R-:W-:Y:S01]  /*0620*/  LEA R4, P1, R3.reuse, R22, 0x1 ;  /* 0x0000001603047211 */ /* 0x048fe200078208ff */
[----:B-1----:R-:W-:Y:S01]  /*0630*/  IMAD R52, R52, UR7, RZ ;  /* 0x0000000734347c24 */ /* 0x002fe2000f8e02ff */
[----:B------:R-:W-:Y:S01]  /*0640*/  SHF.R.S32.HI R38, RZ, 0x6, R0 ;  /* 0x00000006ff267819 */ /* 0x000fe20000011400 */
[----:B------:R-:W5:Y:S01]  /*0650*/  LDG.E.U16 R20, desc[UR20][R10.64] ;  /* 0x000000140a147981 */ /* 0x000f62000c1e1500 */
[----:B------:R-:W-:-:S02]  /*0660*/  LEA.HI.X.SX32 R5, R3, R24, 0x1, P1 ;  /* 0x0000001803057211 */ /* 0x000fc400008f0eff */
[C---:B----4-:R-:W-:Y:S01]  /*0670*/  LEA R6, P1, R16.reuse, R22, 0x1 ;  /* 0x0000001610067211 */ /* 0x050fe200078208ff */
[----:B------:R-:W5:Y:S01]  /*0680*/  LDG.E.U16 R13, desc[UR20][R12.64] ;  /* 0x000000140c0d7981 */ /* 0x000f62000c1e1500 */
[-C--:B------:R-:W-:Y:S02]  /*0690*/  LEA.HI.X.SX32 R15, R15, R24.reuse, 0x1, P2 ;  /* 0x000000180f0f7211 */ /* 0x080fe400010f0eff */
[----:B------:R-:W-:Y:S02]  /*06a0*/  LEA.HI.X.SX32 R7, R16, R24, 0x1, P1 ;  /* 0x0000001810077211 */ /* 0x000fe400008f0eff */
[----:B------:R-:W1:Y:S01]  /*06b0*/  LDC.64 R24, c[0x0][0x388] ;  /* 0x0000e200ff187b82 */ /* 0x000e620000000a00 */
[----:B0-----:R-:W-:Y:S01]  /*06c0*/  SHF.R.U32.HI R8, RZ, 0x4, R0 ;  /* 0x00000004ff087819 */ /* 0x001fe20000011600 */
[----:B------:R0:W5:Y:S03]  /*06d0*/  LDG.E.U16 R16, desc[UR20][R4.64] ;  /* 0x0000001404107981 */ /* 0x000166000c1e1500 */
[----:B------:R-:W-:Y:S01]  /*06e0*/  SGXT.U32 R8, R8, 0x3 ;  /* 0x000000030808781a */ /* 0x000fe20000000000 */
[----:B------:R3:W5:Y:S01]  /*06f0*/  LDG.E.U16 R22, desc[UR20][R6.64] ;  /* 0x0000001406167981 */ /* 0x000762000c1e1500 */
[----:B------:R-:W-:-:S03]  /*0700*/  LOP3.LUT R3, R0, 0xf, RZ, 0xc0, !PT ;  /* 0x0000000f00037812 */ /* 0x000fc600078ec0ff */
[----:B------:R-:W-:Y:S01]  /*0710*/  IMAD R8, R8, R53, RZ ;  /* 0x0000003508087224 */ /* 0x000fe200078e02ff */
[----:B------:R-:W-:Y:S01]  /*0720*/  SGXT R38, R38, 0x1 ;  /* 0x000000012626781a */ /* 0x000fe20000000200 */
[----:B0-----:R-:W-:Y:S01]  /*0730*/  IMAD R4, R3, UR4, RZ ;  /* 0x0000000403047c24 */ /* 0x001fe2000f8e02ff */
[----:B------:R-:W-:Y:S01]  /*0740*/  SHF.L.U32 R3, R52, 0x1, RZ ;  /* 0x0000000134037819 */ /* 0x000fe200000006ff */
[----:B------:R0:W5:Y:S01]  /*0750*/  LDG.E.U16 R15, desc[UR20][R14.64] ;  /* 0x000000140e0f7981 */ /* 0x000162000c1e1500 */
[C---:B---3--:R-:W-:Y:S02]  /*0760*/  LEA R6, R53.reuse, R8, 0x3 ;  /* 0x0000000835067211 */ /* 0x048fe400078e18ff */
[C---:B------:R-:W-:Y:S02]  /*0770*/  SHF.L.U32 R5, R4.reuse, 0x1, RZ ;  /* 0x0000000104057819 */ /* 0x040fe400000006ff */
[----:B------:R-:W-:Y:S01]  /*0780*/  LEA R10, R53, R6, 0x3 ;  /* 0x00000006350a7211 */ /* 0x000fe200078e18ff */
[----:B------:R-:W-:Y:S01]  /*0790*/  IMAD.HI R4, R4, 0x2, RZ ;  /* 0x0000000204047827 */ /* 0x000fe200078e02ff */
[----:B------:R-:W-:-:S02]  /*07a0*/  SHF.L.U32 R7, R40, 0x1, RZ ;  /* 0x0000000128077819 */ /* 0x000fc400000006ff */
[----:B-1----:R-:W-:Y:S01]  /*07b0*/  IADD3 R5, P1, P2, R5, R24, R3 ;  /* 0x0000001805057210 */ /* 0x002fe20007a3e003 */
[----:B------:R-:W-:Y:S01]  /*07c0*/  IMAD.HI R52, R52, 0x2, RZ ;  /* 0x0000000234347827 */ /* 0x000fe200078e02ff */
[----:B------:R-:W-:Y:S02]  /*07d0*/  LEA R12, R53, R10, 0x3 ;  /* 0x0000000a350c7211 */ /* 0x000fe400078e18ff */
[----:B------:R-:W-:Y:S02]  /*07e0*/  LOP3.LUT R38, R7, 0x90, R38, 0x78, !PT ;  /* 0x0000009007267812 */ /* 0x000fe400078e7826 */
[----:B------:R-:W-:Y:S02]  /*07f0*/  IADD3.X R7, PT, PT, R4, R25, R52, P1, P2 ;  /* 0x0000001904077210 */ /* 0x000fe40000fe4434 */
[----:B------:R-:W-:Y:S02]  /*0800*/  LEA R4, R53, R12, 0x3 ;  /* 0x0000000c35047211 */ /* 0x000fe400078e18ff */
[----:B------:R-:W-:-:S02]  /*0810*/  LEA R74, P1, R8, R5, 0x1 ;  /* 0x00000005084a7211 */ /* 0x000fc400078208ff */
[C---:B0-----:R-:W-:Y:S02]  /*0820*/  LEA R14, R53.reuse, R4, 0x3 ;  /* 0x00000004350e7211 */ /* 0x041fe400078e18ff */
[----:B------:R-:W-:Y:S02]  /*0830*/  LEA.HI.X.SX32 R75, R8, R7, 0x1, P1 ;  /* 0x00000007084b7211 */ /* 0x000fe400008f0eff */
[----:B------:R-:W-:Y:S02]  /*0840*/  LEA R8, R53, R14, 0x3 ;  /* 0x0000000e35087211 */ /* 0x000fe400078e18ff */
[-C--:B------:R-:W-:Y:S02]  /*0850*/  LEA R72, P2, R6, R5.reuse, 0x1 ;  /* 0x0000000506487211 */ /* 0x080fe400078408ff */
[-C--:B------:R-:W-:Y:S02]  /*0860*/  LEA R70, P1, R10, R5.reuse, 0x1 ;  /* 0x000000050a467211 */ /* 0x080fe400078208ff */
[----:B------:R-:W-:-:S02]  /*0870*/  LEA R68, P3, R12, R5, 0x1 ;  /* 0x000000050c447211 */ /* 0x000fc400078608ff */
[----:B------:R-:W-:Y:S02]  /*0880*/  LEA R3, R53, R8, 0x3 ;  /* 0x0000000835037211 */ /* 0x000fe400078e18ff */
[----:B------:R-:W-:Y:S02]  /*0890*/  SHF.R.U32.HI R11, RZ, 0x5, R0 ;  /* 0x00000005ff0b7819 */ /* 0x000fe40000011600 */
[-C--:B------:R-:W-:Y:S02]  /*08a0*/  LEA.HI.X.SX32 R73, R6, R7.reuse, 0x1, P2 ;  /* 0x0000000706497211 */ /* 0x080fe400010f0eff */
[-C--:B------:R-:W-:Y:S02]  /*08b0*/  LEA.HI.X.SX32 R71, R10, R7.reuse, 0x1, P1 ;  /* 0x000000070a477211 */ /* 0x080fe400008f0eff */
[----:B------:R-:W-:Y:S02]  /*08c0*/  LEA.HI.X.SX32 R69, R12, R7, 0x1, P3 ;  /* 0x000000070c457211 */ /* 0x000fe400018f0eff */
[----:B------:R-:W-:-:S02]  /*08d0*/  LEA R66, P1, R4, R5, 0x1 ;  /* 0x0000000504427211 */ /* 0x000fc400078208ff */
[-C--:B------:R-:W-:Y:S02]  /*08e0*/  LEA R64, P2, R14, R5.reuse, 0x1 ;  /* 0x000000050e407211 */ /* 0x080fe400078408ff */
[-C--:B------:R-:W-:Y:S02]  /*08f0*/  LEA R62, P3, R8, R5.reuse, 0x1 ;  /* 0x00000005083e7211 */ /* 0x080fe400078608ff */
[----:B------:R-:W-:Y:S02]  /*0900*/  LEA R58, P4, R3, R5, 0x1 ;  /* 0x00000005033a7211 */ /* 0x000fe400078808ff */
[----:B------:R-:W-:Y:S02]  /*0910*/  R2UR UR19, R11 ;  /* 0x000000000b1372ca */ /* 0x000fe400000e0000 */
[----:B--2---:R-:W-:Y:S02]  /*0920*/  R2UR UR10, R19 ;  /* 0x00000000130a72ca */ /* 0x004fe400000e0000 */
[----:B------:R-:W-:-:S02]  /*0930*/  LEA.HI.X.SX32 R67, R4, R7, 0x1, P1 ;  /* 0x0000000704437211 */ /* 0x000fc400008f0eff */
[-C--:B------:R-:W-:Y:S02]  /*0940*/  LEA.HI.X.SX32 R65, R14, R7.reuse, 0x1, P2 ;  /* 0x000000070e417211 */ /* 0x080fe400010f0eff */
[-C--:B------:R-:W-:Y:S02]  /*0950*/  LEA.HI.X.SX32 R63, R8, R7.reuse, 0x1, P3 ;  /* 0x00000007083f7211 */ /* 0x080fe400018f0eff */
[----:B------:R-:W-:Y:S02]  /*0960*/  LEA.HI.X.SX32 R59, R3, R7, 0x1, P4 ;  /* 0x00000007033b7211 */ /* 0x000fe400020f0eff */
[----:B------:R-:W-:Y:S01]  /*0970*/  LOP3.LUT R37, R38, 0x20, RZ, 0x3c, !PT ;  /* 0x0000002026257812 */ /* 0x000fe200078e3cff */
[----:B------:R-:W-:Y:S06]  /*0980*/  @P0 BRA `(.L_x_5) ;  /* 0x0000000000180947 */ /* 0x000fec0003800000 */
[----:B------:R-:W-:Y:S01]  /*0990*/  ELECT P1, URZ, PT ;  /* 0x0000000000ff782f */ /* 0x000fe20003820000 */
[----:B------:R-:W-:Y:S01]  /*09a0*/  HFMA2 R3, -RZ, RZ, 0, 5.9604644775390625e-08 ;  /* 0x00000001ff037431 */ /* 0x000fe200000001ff */
[----:B------:R-:W-:Y:S01]  /*09b0*/  UMOV UR4, 0x40 ;  /* 0x0000004000047882 */ /* 0x000fe20000000000 */
[----:B------:R-:W-:Y:S01]  /*09c0*/  UVIRTCOUNT.DEALLOC.SMPOOL 0x80 ;  /* 0x000000800000784c */ /* 0x000fe20000000000 */
[----:B------:R-:W-:-:S09]  /*09d0*/  ULEA UR4, UR6, UR4, 0x18 ;  /* 0x0000000406047291 */ /* 0x000fd2000f8ec0ff */
[----:B------:R0:W-:Y:S03]  /*09e0*/  @P1 STS.U8 [UR4], R3 ;  /* 0x00000003ff001988 */ /* 0x0001e60008000004 */
.L_x_5:
[----:B------:R-:W-:Y:S01]  /*09f0*/  USHF.L.U32 UR4, UR19, 0x15, URZ ;  /* 0x0000001513047899 */ /* 0x000fe200080006ff */
[C---:B------:R-:W-:Y:S01]  /*0a00*/  LOP3.LUT R36, R38.reuse, 0x40, RZ, 0x3c, !PT ;  /* 0x0000004026247812 */ /* 0x040fe200078e3cff */
[----:B-----5:R-:W-:Y:S01]  /*0a10*/  STS.U16 [R38+UR11], R17 ;  /* 0x0000001126007988 */ /* 0x020fe2000800040b */
[----:B0-----:R-:W-:Y:S01]  /*0a20*/  LOP3.LUT R3, R38, 0x60, RZ, 0x3c, !PT ;  /* 0x0000006026037812 */ /* 0x001fe200078e3cff */
[----:B------:R-:W-:Y:S01]  /*0a30*/  ULOP3.LUT UR4, UR4, 0x600000, URZ, 0xc0, !UPT ;  /* 0x0060000004047892 */ /* 0x000fe2000f8ec0ff */
[----:B------:R-:W-:Y:S01]  /*0a40*/  LOP3.LUT P1, RZ, R0, 0x7f, RZ, 0xc0, !PT ;  /* 0x0000007f00ff7812 */ /* 0x000fe2000782c0ff */
[----:B------:R0:W-:Y:S01]  /*0a50*/  STS.U16 [R38+UR11+0x400], R13 ;  /* 0x0004000d26007988 */ /* 0x0001e2000800040b */
[----:B------:R-:W-:Y:S01]  /*0a60*/  UMOV UR5, 0x1 ;  /* 0x0000000100057882 */ /* 0x000fe20000000000 */
[----:B------:R-:W-:Y:S01]  /*0a70*/  UIADD3 UR12, UPT, UPT, UR10, UR4, URZ ;  /* 0x000000040a0c7290 */ /* 0x000fe2000fffe0ff */
[----:B------:R-:W-:Y:S01]  /*0a80*/  PRMT R5, RZ, 0x7610, R5 ;  /* 0x00007610ff057816 */ /* 0x000fe20000000005 */
[----:B------:R-:W-:Y:S01]  /*0a90*/  STS.U16 [R37+UR11+0x100], R18 ;  /* 0x0001001225007988 */ /* 0x000fe2000800040b */
[----:B------:R-:W-:Y:S01]  /*0aa0*/  UIADD3 UR13, UPT, UPT, UR11, 0x2000, URZ ;  /* 0x000020000b0d7890 */ /* 0x000fe2000fffe0ff */
[----:B------:R-:W-:Y:S01]  /*0ab0*/  PRMT R7, RZ, 0x7610, R7 ;  /* 0x00007610ff077816 */ /* 0x000fe20000000007 */
[----:B------:R-:W1:Y:S01]  /*0ac0*/  LDCU UR18, c[0x0][0x3f0] ;  /* 0x00007e00ff1277ac */ /* 0x000e620008000800 */
[----:B------:R-:W-:Y:S01]  /*0ad0*/  STS.U16 [R37+UR11+0x500], R16 ;  /* 0x0005001025007988 */ /* 0x000fe2000800040b */
[----:B------:R-:W-:-:S02]  /*0ae0*/  PRMT R11, RZ, 0x7610, R11 ;  /* 0x00007610ff0b7816 */ /* 0x000fc4000000000b */
[----:B0-----:R-:W-:Y:S01]  /*0af0*/  PRMT R13, RZ, 0x7610, R13 ;  /* 0x00007610ff0d7816 */ /* 0x001fe2000000000d */
[----:B------:R0:W-:Y:S01]  /*0b00*/  STS.U16 [R36+UR11+0x200], R9 ;  /* 0x0002000924007988 */ /* 0x0001e2000800040b */
[----:B------:R-:W-:Y:S01]  /*0b10*/  VOTEU.ALL UP0, P1 ;  /* 0x0000000000ff7886 */ /* 0x000fe20000800000 */
[----:B------:R-:W-:Y:S01]  /*0b20*/  VOTEU.ALL UP1, P1 ;  /* 0x0000000000ff7886 */ /* 0x000fe20000820000 */
[----:B------:R-:W-:Y:S01]  /*0b30*/  PRMT R17, RZ, 0x7610, R17 ;  /* 0x00007610ff117816 */ /* 0x000fe20000000011 */
[----:B------:R2:W-:Y:S01]  /*0b40*/  STS.U16 [R36+UR11+0x600], R15 ;  /* 0x0006000f24007988 */ /* 0x0005e2000800040b */
[----:B------:R-:W-:Y:S01]  /*0b50*/  PRMT R19, RZ, 0x7610, R19 ;  /* 0x00007610ff137816 */ /* 0x000fe20000000013 */
[----:B------:R-:W-:-:S04]  /*0b60*/  @!UP0 UIADD3 UR8, UPT, UPT, -UR5, 0x100000, URZ ;  /* 0x0010000005088890 */ /* 0x000fc8000fffe1ff */
[----:B------:R-:W-:Y:S02]  /*0b70*/  @!UP0 USHF.L.U32 UR9, UR8, 0xb, URZ ;  /* 0x0000000b08098899 */ /* 0x000fe400080006ff */
[----:B------:R-:W-:Y:S01]  /*0b80*/  @!UP0 USHF.L.U32 UR8, UR8, 0x1, URZ ;  /* 0x0000000108088899 */ /* 0x000fe200080006ff */
[----:B------:R3:W-:Y:S01]  /*0b90*/  STS.U16 [R3+UR11+0x300], R20 ;  /* 0x0003001403007988 */ /* 0x0007e2000800040b */
[----:B0-----:R-:W-:-:S03]  /*0ba0*/  PRMT R9, RZ, 0x7610, R9 ;  /* 0x00007610ff097816 */ /* 0x001fc60000000009 */
[----:B------:R3:W-:Y:S01]  /*0bb0*/  STS.U16 [R3+UR11+0x700], R22 ;  /* 0x0007001603007988 */ /* 0x0007e2000800040b */
[----:B-1----:R-:W-:Y:S02]  /*0bc0*/  ISETP.LT.AND P2, PT, RZ, UR18, PT ;  /* 0x00000012ff007c0c */ /* 0x002fe4000bf41270 */
[----:B--2---:R-:W-:Y:S01]  /*0bd0*/  PRMT R15, RZ, 0x7610, R15 ;  /* 0x00007610ff0f7816 */ /* 0x004fe2000000000f */
[----:B------:R-:W-:Y:S01]  /*0be0*/  STTM.16dp32bit_t0_t15.x8 tmem[UR12], RZ ;  /* 0x000000ff000079ed */ /* 0x000fe2000898000c */
[----:B------:R-:W-:Y:S01]  /*0bf0*/  STTM.16dp32bit_t16_t31.x8 tmem[UR12+0x8], RZ ;  /* 0x000008ff000079ed */ /* 0x000fe200089a000c */
[----:B------:R-:W0:Y:S02]  /*0c00*/  FENCE.VIEW.ASYNC.T ;  /* 0x00000000000073c6 */ /* 0x000e240000000200 */
[----:B0-----:R-:W-:Y:S06]  /*0c10*/  BAR.SYNC.DEFER_BLOCKING 0x0 ;  /* 0x0000000000007b1d */ /* 0x001fec0000010000 */
[----:B------:R-:W0:Y:S02]  /*0c20*/  FENCE.VIEW.ASYNC.S ;  /* 0x00000000000073c6 */ /* 0x000e240000000000 */
[----:B0-----:R0:W1:Y:S02]  /*0c30*/  @!UP1 SYNCS.EXCH.64 URZ, [UR13], UR8 ;  /* 0x000000080dff95b2 */ /* 0x0010640008000100 */
[----:B-1----:R-:W-:Y:S06]  /*0c40*/  BAR.SYNC.DEFER_BLOCKING 0x0 ;  /* 0x0000000000007b1d */ /* 0x002fec0000010000 */
[----:B------:R-:W2:Y:S04]  /*0c50*/  @P2 LDG.E.U16 R5, desc[UR20][R74.64] ;  /* 0x000000144a052981 */ /* 0x000ea8000c1e1500 */
[----:B------:R-:W4:Y:S04]  /*0c60*/  @P2 LDG.E.U16 R7, desc[UR20][R72.64] ;  /* 0x0000001448072981 */ /* 0x000f28000c1e1500 */
[----:B------:R-:W3:Y:S04]  /*0c70*/  @P2 LDG.E.U16 R11, desc[UR20][R70.64] ;  /* 0x00000014460b2981 */ /* 0x000ee8000c1e1500 */
[----:B------:R-:W3:Y:S04]  /*0c80*/  @P2 LDG.E.U16 R9, desc[UR20][R68.64] ;  /* 0x0000001444092981 */ /* 0x000ee8000c1e1500 */
[----:B------:R-:W3:Y:S04]  /*0c90*/  @P2 LDG.E.U16 R13, desc[UR20][R66.64] ;  /* 0x00000014420d2981 */ /* 0x000ee8000c1e1500 */
[----:B------:R-:W3:Y:S04]  /*0ca0*/  @P2 LDG.E.U16 R15, desc[UR20][R64.64] ;  /* 0x00000014400f2981 */ /* 0x000ee8000c1e1500 */
[----:B------:R-:W3:Y:S04]  /*0cb0*/  @P2 LDG.E.U16 R17, desc[UR20][R62.64] ;  /* 0x000000143e112981 */ /* 0x000ee8000c1e1500 */
[----:B------:R-:W3:Y:S01]  /*0cc0*/  @P2 LDG.E.U16 R19, desc[UR20][R58.64] ;  /* 0x000000143a132981 */ /* 0x000ee2000c1e1500 */
[----:B0-----:R-:W-:-:S04]  /*0cd0*/  @!UP0 UIADD3 UR8, UPT, UPT, -UR5, 0x100000, URZ ;  /* 0x0010000005088890 */ /* 0x001fc8000fffe1ff */
[----:B------:R-:W-:Y:S02]  /*0ce0*/  @!UP0 USHF.L.U32 UR9, UR8, 0xb, URZ ;  /* 0x0000000b08098899 */ /* 0x000fe400080006ff */
[----:B------:R-:W-:Y:S01]  /*0cf0*/  @!UP0 USHF.L.U32 UR8, UR8, 0x1, URZ ;  /* 0x0000000108088899 */ /* 0x000fe200080006ff */
[----:B------:R-:W-:Y:S01]  /*0d00*/  VOTEU.ALL UP1, P1 ;  /* 0x0000000000ff7886 */ /* 0x000fe20000820000 */
[----:B------:R-:W-:-:S04]  /*0d10*/  @!UP0 UIADD3 UR4, UPT, UPT, -UR5, 0x100000, URZ ;  /* 0x0010000005048890 */ /* 0x000fc8000fffe1ff */
[----:B------:R-:W-:Y:S02]  /*0d20*/  @!UP0 USHF.L.U32 UR5, UR4, 0xb, URZ ;  /* 0x0000000b04058899 */ /* 0x000fe400080006ff */
[----:B------:R-:W-:Y:S02]  /*0d30*/  @!UP0 USHF.L.U32 UR4, UR4, 0x1, URZ ;  /* 0x0000000104048899 */ /* 0x000fe400080006ff */
[----:B------:R-:W-:Y:S01]  /*0d40*/  UIADD3 UR6, UPT, UPT, UR11, 0x1000, URZ ;  /* 0x000010000b067890 */ /* 0x000fe2000fffe0ff */
[----:B------:R-:W-:Y:S01]  /*0d50*/  ISETP.EQ.U32.AND P3, PT, RZ, UR19, P2 ;  /* 0x00000013ff007c0c */ /* 0x000fe20009762070 */
[----:B------:R-:W-:Y:S01]  /*0d60*/  UIADD3 UR27, UPT, UPT, UR10, 0x100000, URZ ;  /* 0x001000000a1b7890 */ /* 0x000fe2000fffe0ff */
[----:B------:R0:W1:Y:S01]  /*0d70*/  @!UP1 SYNCS.EXCH.64 URZ, [UR11+0x2008], UR8 ;  /* 0x002008080bff95b2 */ /* 0x0000620008000100 */
[----:B------:R-:W-:Y:S01]  /*0d80*/  VOTEU.ALL UP1, P1 ;  /* 0x0000000000ff7886 */ /* 0x000fe20000820000 */
[----:B0-----:R-:W0:Y:S01]  /*0d90*/  LDCU.64 UR8, c[0x0][0x3d0] ;  /* 0x00007a00ff0877ac */ /* 0x001e220008000a00 */
[----:B--2---:R2:W-:Y:S04]  /*0da0*/  STS.U16 [R38+UR11+0x800], R5 ;  /* 0x0008000526007988 */ /* 0x0045e8000800040b */
[----:B----4-:R2:W-:Y:S04]  /*0db0*/  STS.U16 [R38+UR11+0x900], R7 ;  /* 0x0009000726007988 */ /* 0x0105e8000800040b */
[----:B---3--:R2:W-:Y:S04]  /*0dc0*/  STS.U16 [R38+UR11+0xa00], R11 ;  /* 0x000a000b26007988 */ /* 0x0085e8000800040b */
[----:B------:R2:W-:Y:S04]  /*0dd0*/  STS.U16 [R38+UR11+0xb00], R9 ;  /* 0x000b000926007988 */ /* 0x0005e8000800040b */
[----:B------:R2:W-:Y:S04]  /*0de0*/  STS.U16 [R38+UR11+0xc00], R13 ;  /* 0x000c000d26007988 */ /* 0x0005e8000800040b */
[----:B------:R2:W-:Y:S04]  /*0df0*/  STS.U16 [R38+UR11+0xd00], R15 ;  /* 0x000d000f26007988 */ /* 0x0005e8000800040b */
[----:B------:R2:W-:Y:S04]  /*0e00*/  STS.U16 [R38+UR11+0xe00], R17 ;  /* 0x000e001126007988 */ /* 0x0005e8000800040b */
[----:B------:R2:W-:Y:S01]  /*0e10*/  STS.U16 [R38+UR11+0xf00], R19 ;  /* 0x000f001326007988 */ /* 0x0005e2000800040b */
[----:B-1----:R1:W-:Y:S06]  /*0e20*/  MEMBAR.ALL.CTA ;  /* 0x0000000000007992 */ /* 0x0023ec0000008000 */
[----:B-1----:R-:W-:Y:S04]  /*0e30*/  FENCE.VIEW.ASYNC.S ;  /* 0x00000000000073c6 */ /* 0x002fe80000000000 */
[----:B------:R-:W1:Y:S02]  /*0e40*/  FENCE.VIEW.ASYNC.S ;  /* 0x00000000000073c6 */ /* 0x000e640000000000 */
[----:B-1----:R2:W1:Y:S02]  /*0e50*/  @!UP1 SYNCS.EXCH.64 URZ, [UR11+0x1000], UR4 ;  /* 0x001000040bff95b2 */ /* 0x0024640008000100 */
[----:B-1----:R-:W-:Y:S06]  /*0e60*/  BAR.SYNC.DEFER_BLOCKING 0x0 ;  /* 0x0000000000007b1d */ /* 0x002fec0000010000 */
[----:B0-2---:R-:W-:Y:S05]  /*0e70*/  @!P3 BRA `(.L_x_6) ;  /* 0x00000000003cb947 */ /* 0x005fea0003800000 */
[----:B------:R-:W-:Y:S02]  /*0e80*/  UIADD3 UR4, UPT, UPT, UR11, 0x800, URZ ;  /* 0x000008000b047890 */ /* 0x000fe4000fffe0ff */
[----:B------:R-:W-:Y:S02]  /*0e90*/  USHF.R.U32.HI UR14, URZ, 0x4, UR11 ;  /* 0x00000004ff0e7899 */ /* 0x000fe4000801160b */
[----:B------:R-:W-:Y:S02]  /*0ea0*/  USHF.R.U32.HI UR4, URZ, 0x4, UR4 ;  /* 0x00000004ff047899 */ /* 0x000fe40008011604 */
[----:B------:R-:W-:Y:S02]  /*0eb0*/  USGXT.U32 UR14, UR14, 0xe ;  /* 0x0000000e0e0e789a */ /* 0x000fe40008000000 */
[----:B------:R-:W-:Y:S01]  /*0ec0*/  USGXT.U32 UR16, UR4, 0xe ;  /* 0x0000000e0410789a */ /* 0x000fe20008000000 */
[----:B------:R-:W-:Y:S02]  /*0ed0*/  UMOV UR5, URZ ;  /* 0x000000ff00057c82 */ /* 0x000fe40008000000 */
[----:B------:R-:W-:Y:S01]  /*0ee0*/  UMOV UR4, UR6 ;  /* 0x0000000600047c82 */ /* 0x000fe20008000000 */
[----:B------:R-:W-:Y:S01]  /*0ef0*/  UMOV UR22, 0x0 ;  /* 0x0000000000167882 */ /* 0x000fe20000000000 */
[----:B------:R-:W-:Y:S01]  /*0f00*/  UMOV UR23, 0x4108010 ;  /* 0x0410801000177882 */ /* 0x000fe20000000000 */
[----:B------:R-:W-:Y:S01]  /*0f10*/  UMOV UR15, 0x40004040 ;  /* 0x40004040000f7882 */ /* 0x000fe20000000000 */
[----:B------:R-:W-:Y:S01]  /*0f20*/  UMOV UR17, 0xc0004010 ;  /* 0xc000401000117882 */ /* 0x000fe20000000000 */
[----:B------:R-:W-:Y:S01]  /*0f30*/  UMOV UR4, UR4 ;  /* 0x0000000400047c82 */ /* 0x000fe20008000000 */
[----:B------:R0:W-:Y:S01]  /*0f40*/  UTCHMMA gdesc[UR14], gdesc[UR16], tmem[UR27], tmem[UR22], idesc[UR23], !UPT ;  /* 0x00ff16100e0075ea */ /* 0x0001e2000f80001b */
[----:B------:R0:W-:Y:S01]  /*0f50*/  UTCBAR [UR4], URZ ;  /* 0x000000ff040073e9 */ /* 0x0001e200080000ff */
[----:B------:R-:W-:-:S02]  /*0f60*/  NOP ;  /* 0x0000000000007918 */ /* 0x000fc40000000000 */
.L_x_6:
[----:B------:R-:W-:Y:S05]  /*0f70*/  @!P2 BRA `(.L_x_7) ;  /* 0x000000000008a947 */ /* 0x000fea0003800000 */
[----:B------:R-:W1:Y:S02]  /*0f80*/  SYNCS.PHASECHK.TRANS64.TRYWAIT P4, [UR11+0x1000], RZ ;  /* 0x001000ffff0075a7 */ /* 0x000e64000808110b */
[----:B-1----:R-:W-:Y:S05]  /*0f90*/  @!P4 BRA `(.L_x_8) ;  /* 0x000000380010c947 */ /* 0x002fea0003800000 */
.L_x_7:
[----:B------:R-:W-:Y:S01]  /*0fa0*/  BAR.SYNC.DEFER_BLOCKING 0x0 ;  /* 0x0000000000007b1d */ /* 0x000fe20000010000 */
[----:B------:R-:W-:Y:S01]  /*0fb0*/  UIMAD UR8, UR7, UR8, URZ ;  /* 0x00000008070872a4 */ /* 0x000fe2000f8e02ff */
[----:B------:R-:W-:Y:S01]  /*0fc0*/  IMAD R41, R40, UR9, RZ ;  /* 0x0000000928297c24 */ /* 0x000fe2000f8e02ff */
[----:B------:R-:W-:Y:S02]  /*0fd0*/  PRMT R81, RZ, 0x7610, R81 ;  /* 0x00007610ff517816 */ /* 0x000fe40000000051 */
[----:B0-----:R-:W-:-:S03]  /*0fe0*/  USHF.L.U32 UR4, UR8, 0x1, URZ ;  /* 0x0000000108047899 */ /* 0x001fc600080006ff */
[----:B------:R-:W0:Y:S01]  /*0ff0*/  LDC.64 R48, c[0x0][0x390] ;  /* 0x0000e400ff307b82 */ /* 0x000e220000000a00 */
[----:B------:R-:W1:Y:S01]  /*1000*/  LDCU UR14, c[0x0][0x3a8] ;  /* 0x00007500ff0e77ac */ /* 0x000e620008000800 */
[----:B------:R-:W-:Y:S01]  /*1010*/  LDTM.16dp32bit_t0_t15.x32 R4, tmem[UR12+0x100000] ;  /* 0x1000000c000479ee */ /* 0x000fe20008a80000 */
[----:B------:R-:W1:Y:S01]  /*1020*/  LDTM.16dp32bit_t16_t31.x32 R4, tmem[UR12+0x100020] ;  /* 0x1000200c000479ee */ /* 0x000e620008aa0000 */
[----:B------:R-:W-:Y:S02]  /*1030*/  SHF.L.U32 R43, R41, 0x1, RZ ;  /* 0x00000001292b7819 */ /* 0x000fe400000006ff */
[----:B------:R-:W-:Y:S02]  /*1040*/  PRMT R78, RZ, 0x7610, R78 ;  /* 0x00007610ff4e7816 */ /* 0x000fe4000000004e */
[----:B------:R-:W-:Y:S01]  /*1050*/  PRMT R79, RZ, 0x7610, R79 ;  /* 0x00007610ff4f7816 */ /* 0x000fe2000000004f */
[----:B------:R-:W2:Y:S01]  /*1060*/  LDC R42, c[0x0][0x3d8] ;  /* 0x0000f600ff2a7b82 */ /* 0x000ea20000000800 */
[----:B------:R-:W3:Y:S01]  /*1070*/  @!P1 SYNCS.CCTL.IV [UR11+0x1000] ;  /* 0x00100000ff0099b1 */ /* 0x000ee2000800000b */
[----:B------:R-:W-:Y:S01]  /*1080*/  NOP ;  /* 0x0000000000007918 */ /* 0x000fe20000000000 */
[----:B0-----:R-:W-:Y:S01]  /*1090*/  IADD3 R40, P4, P5, R43, UR4, R48 ;  /* 0x000000042b287c10 */ /* 0x001fe2000fd9e030 */
[----:B------:R-:W-:Y:S01]  /*10a0*/  UIMAD.WIDE UR4, UR8, 0x2, URZ ;  /* 0x00000002080478a5 */ /* 0x000fe2000f8e02ff */
[----:B-1----:R-:W-:Y:S01]  /*10b0*/  FMUL R44, R4, UR14 ;  /* 0x0000000e042c7c20 */ /* 0x002fe20008400000 */
[----:B------:R-:W-:Y:S01]  /*10c0*/  FMUL R45, R5, UR14 ;  /* 0x0000000e052d7c20 */ /* 0x000fe20008400000 */
[----:B------:R-:W-:Y:S01]  /*10d0*/  FMUL R46, R6, UR14 ;  /* 0x0000000e062e7c20 */ /* 0x000fe20008400000 */
[----:B------:R-:W-:Y:S01]  /*10e0*/  FMUL R43, R7, UR14 ;  /* 0x0000000e072b7c20 */ /* 0x000fe20008400000 */
[----:B------:R-:W-:Y:S01]  /*10f0*/  FMUL R60, R16, UR14 ;  /* 0x0000000e103c7c20 */ /* 0x000fe20008400000 */
[----:B------:R-:W-:Y:S01]  /*1100*/  FMUL R76, R18, UR14 ;  /* 0x0000000e124c7c20 */ /* 0x000fe20008400000 */
[----:B------:R-:W-:Y:S01]  /*1110*/  FMUL R80, R20, UR14 ;  /* 0x0000000e14507c20 */ /* 0x000fe20008400000 */
[----:B------:R-:W-:Y:S01]  /*1120*/  FMNMX3 R47, R44, R45, R46, !PT ;  /* 0x0000002d2c2f7276 */ /* 0x000fe2000780002e */
[----:B------:R-:W-:-:S04]  /*1130*/  IMAD.HI R44, R41, 0x2, RZ ;  /* 0x00000002292c7827 */ /* 0x000fc800078e02ff */
[----:B------:R-:W-:Y:S01]  /*1140*/  FMUL R46, R8, UR14 ;  /* 0x0000000e082e7c20 */ /* 0x000fe20008400000 */
[----:B------:R-:W-:Y:S01]  /*1150*/  FMUL R45, R10, UR14 ;  /* 0x0000000e0a2d7c20 */ /* 0x000fe20008400000 */
[----:B--2---:R-:W-:Y:S01]  /*1160*/  IMAD R41, R39, R42, RZ ;  /* 0x0000002a27297224 */ /* 0x004fe200078e02ff */
[----:B------:R-:W-:Y:S01]  /*1170*/  IADD3.X R39, PT, PT, R44, UR5, R49, P4, P5 ;  /* 0x000000052c277c10 */ /* 0x000fe2000a7ea431 */
[----:B------:R-:W-:Y:S01]  /*1180*/  FMUL R44, R9, UR14 ;  /* 0x0000000e092c7c20 */ /* 0x000fe20008400000 */
[----:B------:R-:W-:Y:S01]  /*1190*/  FMNMX3 R48, R47, R43, R46, !PT ;  /* 0x0000002b2f307276 */ /* 0x000fe2000780002e */
[----:B------:R-:W-:Y:S01]  /*11a0*/  FMUL R46, R11, UR14 ;  /* 0x0000000e0b2e7c20 */ /* 0x000fe20008400000 */
[----:B------:R-:W-:Y:S01]  /*11b0*/  LEA R43, R42, R41, 0x1 ;  /* 0x000000292a2b7211 */ /* 0x000fe200078e08ff */
[----:B------:R-:W-:Y:S01]  /*11c0*/  FMUL R47, R12, UR14 ;  /* 0x0000000e0c2f7c20 */ /* 0x000fe20008400000 */
[----:B------:R-:W-:Y:S01]  /*11d0*/  FMNMX3 R48, R48, R44, R45, !PT ;  /* 0x0000002c30307276 */ /* 0x000fe2000780002d */
[----:B------:R-:W-:Y:S01]  /*11e0*/  FMUL R44, R13, UR14 ;  /* 0x0000000e0d2c7c20 */ /* 0x000fe20008400000 */
[----:B------:R-:W-:Y:S01]  /*11f0*/  LEA R45, R42, R43, 0x1 ;  /* 0x0000002b2a2d7211 */ /* 0x000fe200078e08ff */
[----:B------:R-:W-:Y:S01]  /*1200*/  FMUL R49, R14, UR14 ;  /* 0x0000000e0e317c20 */ /* 0x000fe20008400000 */
[----:B------:R-:W-:-:S02]  /*1210*/  FMNMX3 R46, R48, R46, R47, !PT ;  /* 0x0000002e302e7276 */ /* 0x000fc4000780002f */
[C---:B------:R-:W-:Y:S02]  /*1220*/  LEA R47, R42.reuse, R45, 0x1 ;  /* 0x0000002d2a2f7211 */ /* 0x040fe400078e08ff */
[-C--:B------:R-:W-:Y:S02]  /*1230*/  LEA R56, P4, R41, R40.reuse, 0x1 ;  /* 0x0000002829387211 */ /* 0x080fe400078808ff */
[C---:B------:R-:W-:Y:S02]  /*1240*/  LEA R61, R42.reuse, R47, 0x1 ;  /* 0x0000002f2a3d7211 */ /* 0x040fe400078e08ff */
[----:B------:R-:W-:Y:S02]  /*1250*/  LEA R54, P5, R43, R40, 0x1 ;  /* 0x000000282b367211 */ /* 0x000fe400078a08ff */
[----:B------:R-:W-:Y:S02]  /*1260*/  LEA.HI.X.SX32 R57, R41, R39, 0x1, P4 ;  /* 0x0000002729397211 */ /* 0x000fe400020f0eff */
[----:B------:R-:W-:-:S02]  /*1270*/  LEA R41, R42, R61, 0x1 ;  /* 0x0000003d2a297211 */ /* 0x000fc400078e08ff */
[----:B------:R-:W-:Y:S01]  /*1280*/  LEA.HI.X.SX32 R55, R43, R39, 0x1, P5 ;  /* 0x000000272b377211 */ /* 0x000fe200028f0eff */
[----:B------:R-:W-:Y:S01]  /*1290*/  FMUL R82, R21, UR14 ;  /* 0x0000000e15527c20 */ /* 0x000fe20008400000 */
[----:B------:R-:W-:Y:S01]  /*12a0*/  LEA R50, P4, R45, R40, 0x1 ;  /* 0x000000282d327211 */ /* 0x000fe200078808ff */
[----:B------:R-:W-:Y:S01]  /*12b0*/  FMUL R83, R22, UR14 ;  /* 0x0000000e16537c20 */ /* 0x000fe20008400000 */
[----:B------:R-:W-:Y:S01]  /*12c0*/  LEA R43, R42, R41, 0x1 ;  /* 0x000000292a2b7211 */ /* 0x000fe200078e08ff */
[----:B------:R0:W5:Y:S01]  /*12d0*/  @P2 LDG.E.U16 R81, desc[UR20][R56.64] ;  /* 0x0000001438512981 */ /* 0x000162000c1e1500 */
[----:B------:R-:W-:Y:S02]  /*12e0*/  FMNMX3 R77, R46, R44, R49, !PT ;  /* 0x0000002c2e4d7276 */ /* 0x000fe40007800031 */
[-C--:B------:R-:W-:Y:S01]  /*12f0*/  LEA R48, P5, R47, R40.reuse, 0x1 ;  /* 0x000000282f307211 */ /* 0x080fe200078a08ff */
[----:B------:R0:W5:Y:S01]  /*1300*/  @P2 LDG.E.U16 R78, desc[UR20][R54.64] ;  /* 0x00000014364e2981 */ /* 0x000162000c1e1500 */
[----:B------:R-:W-:-:S02]  /*1310*/  LEA R46, P6, R61, R40, 0x1 ;  /* 0x000000283d2e7211 */ /* 0x000fc400078c08ff */
[----:B------:R-:W-:Y:S01]  /*1320*/  LEA.HI.X.SX32 R51, R45, R39, 0x1, P4 ;  /* 0x000000272d337211 */ /* 0x000fe200020f0eff */
[----:B------:R-:W-:Y:S01]  /*1330*/  FMUL R45, R15, UR14 ;  /* 0x0000000e0f2d7c20 */ /* 0x000fe20008400000 */
[----:B------:R-:W-:Y:S02]  /*1340*/  LEA R52, R42, R43, 0x1 ;  /* 0x0000002b2a347211 */ /* 0x000fe400078e08ff */
[-C--:B------:R-:W-:Y:S01]  /*1350*/  LEA.HI.X.SX32 R49, R47, R39.reuse, 0x1, P5 ;  /* 0x000000272f317211 */ /* 0x080fe200028f0eff */
[----:B------:R0:W5:Y:S01]  /*1360*/  @P2 LDG.E.U16 R79, desc[UR20][R50.64] ;  /* 0x00000014324f2981 */ /* 0x000162000c1e1500 */
[----:B------:R-:W-:Y:S01]  /*1370*/  LEA.HI.X.SX32 R47, R61, R39, 0x1, P6 ;  /* 0x000000273d2f7211 */ /* 0x000fe200030f0eff */
[----:B------:R-:W-:Y:S01]  /*1380*/  FMUL R61, R17, UR14 ;  /* 0x0000000e113d7c20 */ /* 0x000fe20008400000 */
[-C--:B------:R-:W-:Y:S02]  /*1390*/  LEA R44, P4, R41, R40.reuse, 0x1 ;  /* 0x00000028292c7211 */ /* 0x080fe400078808ff */
[----:B------:R-:W-:-:S02]  /*13a0*/  LEA R42, P5, R43, R40, 0x1 ;  /* 0x000000282b2a7211 */ /* 0x000fc400078a08ff */
[C---:B------:R-:W-:Y:S02]  /*13b0*/  LEA R40, P6, R52.reuse, R40, 0x1 ;  /* 0x0000002834287211 */ /* 0x040fe400078c08ff */
[----:B------:R-:W-:Y:S02]  /*13c0*/  FMNMX3 R60, R77, R45, R60, !PT ;  /* 0x0000002d4d3c7276 */ /* 0x000fe4000780003c */
[-C--:B------:R-:W-:Y:S02]  /*13d0*/  LEA.HI.X.SX32 R45, R41, R39.reuse, 0x1, P4 ;  /* 0x00000027292d7211 */ /* 0x080fe400020f0eff */
[-C--:B------:R-:W-:Y:S02]  /*13e0*/  LEA.HI.X.SX32 R43, R43, R39.reuse, 0x1, P5 ;  /* 0x000000272b2b7211 */ /* 0x080fe400028f0eff */
[----:B------:R-:W-:Y:S01]  /*13f0*/  LEA.HI.X.SX32 R41, R52, R39, 0x1, P6 ;  /* 0x0000002734297211 */ /* 0x000fe200030f0eff */
[----:B------:R-:W-:Y:S01]  /*1400*/  FMUL R39, R19, UR14 ;  /* 0x0000000e13277c20 */ /* 0x000fe20008400000 */
[----:B------:R-:W-:-:S02]  /*1410*/  FMNMX3 R84, R60, R61, R76, !PT ;  /* 0x0000003d3c547276 */ /* 0x000fc4000780004c */
[----:B------:R-:W-:Y:S02]  /*1420*/  PRMT R61, RZ, 0x7610, R61 ;  /* 0x00007610ff3d7816 */ /* 0x000fe4000000003d */
[----:B------:R-:W-:Y:S01]  /*1430*/  FMNMX3 R84, R84, R39, R80, !PT ;  /* 0x0000002754547276 */ /* 0x000fe20007800050 */
[----:B------:R-:W-:Y:S01]  /*1440*/  FMUL R39, R23, UR14 ;  /* 0x0000000e17277c20 */ /* 0x000fe20008400000 */
[----:B------:R-:W-:Y:S01]  /*1450*/  FMUL R80, R24, UR14 ;  /* 0x0000000e18507c20 */ /* 0x000fe20008400000 */
[----:B------:R-:W-:Y:S01]  /*1460*/  PRMT R52, RZ, 0x7610, R52 ;  /* 0x00007610ff347816 */ /* 0x000fe20000000034 */
[----:B------:R0:W5:Y:S01]  /*1470*/  @P2 LDG.E.U16 R61, desc[UR20][R46.64] ;  /* 0x000000142e3d2981 */ /* 0x000162000c1e1500 */
        /* <DEDUP_REMOVED lines=17> */
[----:B------:R-:W-:-:S02]  /*1590*/  FMUL R80, R32, UR14 ;  /* 0x0000000e20507c20 */ /* 0x000fc40008400000 */
[----:B------:R-:W-:Y:S01]  /*15a0*/  FMNMX3 R84, R84, R82, R83, !PT ;  /* 0x0000005254547276 */ /* 0x000fe20007800053 */
[----:B------:R-:W-:Y:S01]  /*15b0*/  FMUL R82, R33, UR14 ;  /* 0x0000000e21527c20 */ /* 0x000fe20008400000 */
[----:B------:R-:W-:Y:S01]  /*15c0*/  FMUL R83, R34, UR14 ;  /* 0x0000000e22537c20 */ /* 0x000fe20008400000 */
[----:B------:R0:W5:Y:S01]  /*15d0*/  @P2 LDG.E.U16 R76, desc[UR20][R40.64] ;  /* 0x00000014284c2981 */ /* 0x000162000c1e1500 */
[----:B------:R-:W-:Y:S01]  /*15e0*/  FMNMX3 R80, R84, R39, R80, !PT ;  /* 0x0000002754507276 */ /* 0x000fe20007800050 */
[----:B------:R-:W-:-:S03]  /*15f0*/  FMUL R39, R35, UR14 ;  /* 0x0000000e23277c20 */ /* 0x000fc60008400000 */
[----:B------:R-:W-:-:S04]  /*1600*/  FMNMX3 R80, R80, R82, R83, !PT ;  /* 0x0000005250507276 */ /* 0x000fc80007800053 */
[----:B------:R-:W-:-:S05]  /*1610*/  FMNMX R80, R39, R80, !PT ;  /* 0x0000005027507209 */ /* 0x000fca0007800000 */
[----:B------:R-:W1:Y:S02]  /*1620*/  SHFL.BFLY PT, R39, R80, 0x10, 0x1f ;  /* 0x0e001f0050277f89 */ /* 0x000e6400000e0000 */
[----:B-1----:R-:W-:-:S05]  /*1630*/  FMNMX3 R39, R80, -INF , R39, !PT ;  /* 0xff80000050277876 */ /* 0x002fca0007800027 */
[--C-:B------:R-:W-:Y:S01]  /*1640*/  FFMA R4, R4, UR14, -R39.reuse ;  /* 0x0000000e04047c23 */ /* 0x100fe20008000827 */
[--C-:B------:R-:W-:Y:S01]  /*1650*/  FFMA R5, R5, UR14, -R39.reuse ;  /* 0x0000000e05057c23 */ /* 0x100fe20008000827 */
[--C-:B------:R-:W-:Y:S02]  /*1660*/  FFMA R6, R6, UR14, -R39.reuse ;  /* 0x0000000e06067c23 */ /* 0x100fe40008000827 */
[----:B------:R-:W-:Y:S01]  /*1670*/  FMUL R4, R4, 1.4426950216293334961 ;  /* 0x3fb8aa3b04047820 */ /* 0x000fe20000400000 */
[----:B------:R-:W-:Y:S01]  /*1680*/  FMUL R5, R5, 1.4426950216293334961 ;  /* 0x3fb8aa3b05057820 */ /* 0x000fe20000400000 */
[----:B------:R-:W-:Y:S01]  /*1690*/  FMUL R6, R6, 1.4426950216293334961 ;  /* 0x3fb8aa3b06067820 */ /* 0x000fe20000400000 */
[--C-:B------:R-:W-:Y:S01]  /*16a0*/  FFMA R7, R7, UR14, -R39.reuse ;  /* 0x0000000e07077c23 */ /* 0x100fe20008000827 */
[----:B------:R-:W-:Y:S02]  /*16b0*/  FFMA R8, R8, UR14, -R39 ;  /* 0x0000000e08087c23 */ /* 0x000fe40008000827 */
[----:B------:R-:W-:Y:S01]  /*16c0*/  MUFU.EX2 R4, R4 ;  /* 0x0000000400047308 */ /* 0x000fe20000000800 */
[----:B------:R-:W-:Y:S01]  /*16d0*/  FMUL R7, R7, 1.4426950216293334961 ;  /* 0x3fb8aa3b07077820 */ /* 0x000fe20000400000 */
[----:B------:R-:W-:-:S06]  /*16e0*/  FMUL R8, R8, 1.4426950216293334961 ;  /* 0x3fb8aa3b08087820 */ /* 0x000fcc0000400000 */
[----:B------:R-:W1:Y:S01]  /*16f0*/  MUFU.EX2 R5, R5 ;  /* 0x0000000500057308 */ /* 0x000e620000000800 */
[--C-:B------:R-:W-:Y:S01]  /*1700*/  FFMA R9, R9, UR14, -R39.reuse ;  /* 0x0000000e09097c23 */ /* 0x100fe20008000827 */
[----:B------:R-:W-:-:S06]  /*1710*/  FFMA R10, R10, UR14, -R39 ;  /* 0x0000000e0a0a7c23 */ /* 0x000fcc0008000827 */
[----:B------:R-:W2:Y:S01]  /*1720*/  MUFU.EX2 R6, R6 ;  /* 0x0000000600067308 */ /* 0x000ea20000000800 */
[----:B------:R-:W-:Y:S01]  /*1730*/  FMUL R9, R9, 1.4426950216293334961 ;  /* 0x3fb8aa3b09097820 */ /* 0x000fe20000400000 */
[----:B------:R-:W-:-:S06]  /*1740*/  FMUL R10, R10, 1.4426950216293334961 ;  /* 0x3fb8aa3b0a0a7820 */ /* 0x000fcc0000400000 */
[----:B------:R-:W4:Y:S01]  /*1750*/  MUFU.EX2 R7, R7 ;  /* 0x0000000700077308 */ /* 0x000f220000000800 */
[----:B------:R-:W-:Y:S01]  /*1760*/  FFMA R11, R11, UR14, -R39 ;  /* 0x0000000e0b0b7c23 */ /* 0x000fe20008000827 */
[----:B-1----:R-:W-:-:S06]  /*1770*/  FADD R83, R4, R5 ;  /* 0x0000000504537221 */ /* 0x002fcc0000000000 */
[----:B------:R-:W1:Y:S01]  /*1780*/  MUFU.EX2 R8, R8 ;  /* 0x0000000800087308 */ /* 0x000e620000000800 */
[----:B------:R-:W-:Y:S01]  /*1790*/  FMUL R11, R11, 1.4426950216293334961 ;  /* 0x3fb8aa3b0b0b7820 */ /* 0x000fe20000400000 */
[----:B------:R-:W-:Y:S01]  /*17a0*/  FFMA R12, R12, UR14, -R39 ;  /* 0x0000000e0c0c7c23 */ /* 0x000fe20008000827 */
[----:B--2---:R-:W-:-:S05]  /*17b0*/  FADD R80, R6, R83 ;  /* 0x0000005306507221 */ /* 0x004fca0000000000 */
[----:B------:R-:W2:Y:S01]  /*17c0*/  MUFU.EX2 R9, R9 ;  /* 0x0000000900097308 */ /* 0x000ea20000000800 */
[----:B------:R-:W-:Y:S01]  /*17d0*/  FMUL R12, R12, 1.4426950216293334961 ;  /* 0x3fb8aa3b0c0c7820 */ /* 0x000fe20000400000 */
[----:B------:R-:W-:Y:S01]  /*17e0*/  FFMA R13, R13, UR14, -R39 ;  /* 0x0000000e0d0d7c23 */ /* 0x000fe20008000827 */
[----:B----4-:R-:W-:-:S05]  /*17f0*/  FADD R83, R7, R80 ;  /* 0x0000005007537221 */ /* 0x010fca0000000000 */
[----:B------:R-:W4:Y:S01]  /*1800*/  MUFU.EX2 R10, R10 ;  /* 0x0000000a000a7308 */ /* 0x000f220000000800 */
[----:B------:R-:W-:Y:S01]  /*1810*/  FMUL R13, R13, 1.4426950216293334961 ;  /* 0x3fb8aa3b0d0d7820 */ /* 0x000fe20000400000 */
[----:B------:R-:W-:Y:S01]  /*1820*/  FFMA R14, R14, UR14, -R39 ;  /* 0x0000000e0e0e7c23 */ /* 0x000fe20008000827 */
[----:B-1----:R-:W-:-:S05]  /*1830*/  FADD R80, R8, R83 ;  /* 0x0000005308507221 */ /* 0x002fca0000000000 */
        /* <DEDUP_REMOVED lines=70> */
[--C-:B------:R-:W-:Y:S01]  /*1ca0*/  FFMA R32, R32, UR14, -R39.reuse ;  /* 0x0000000e20207c23 */ /* 0x100fe20008000827 */
[----:B------:R-:W-:-:S05]  /*1cb0*/  FFMA R33, R33, UR14, -R39 ;  /* 0x0000000e21217c23 */ /* 0x000fca0008000827 */
[----:B------:R-:W0:Y:S01]  /*1cc0*/  MUFU.EX2 R29, R29 ;  /* 0x0000001d001d7308 */ /* 0x000e220000000800 */
[----:B-1----:R-:W-:Y:S01]  /*1cd0*/  FADD R80, R26, R85 ;  /* 0x000000551a507221 */ /* 0x002fe20000000000 */
[----:B------:R-:W-:Y:S01]  /*1ce0*/  FMUL R32, R32, 1.4426950216293334961 ;  /* 0x3fb8aa3b20207820 */ /* 0x000fe20000400000 */
[----:B------:R-:W-:-:S05]  /*1cf0*/  FMUL R83, R33, 1.4426950216293334961 ;  /* 0x3fb8aa3b21537820 */ /* 0x000fca0000400000 */
[----:B------:R-:W1:Y:S01]  /*1d00*/  MUFU.EX2 R30, R30 ;  /* 0x0000001e001e7308 */ /* 0x000e620000000800 */
[----:B--2---:R-:W-:Y:S01]  /*1d10*/  FADD R33, R27, R80 ;  /* 0x000000501b217221 */ /* 0x004fe20000000000 */
[----:B------:R-:W-:-:S06]  /*1d20*/  FFMA R34, R34, UR14, -R39 ;  /* 0x0000000e22227c23 */ /* 0x000fcc0008000827 */
[----:B------:R-:W2:Y:S01]  /*1d30*/  MUFU.EX2 R31, R31 ;  /* 0x0000001f001f7308 */ /* 0x000ea20000000800 */
[----:B----4-:R-:W-:Y:S01]  /*1d40*/  FADD R80, R28, R33 ;  /* 0x000000211c507221 */ /* 0x010fe20000000000 */
[----:B------:R-:W-:Y:S01]  /*1d50*/  FMUL R34, R34, 1.4426950216293334961 ;  /* 0x3fb8aa3b22227820 */ /* 0x000fe20000400000 */
[----:B------:R-:W-:-:S05]  /*1d60*/  FFMA R35, R35, UR14, -R39 ;  /* 0x0000000e23237c23 */ /* 0x000fca0008000827 */
[----:B------:R-:W4:Y:S01]  /*1d70*/  MUFU.EX2 R32, R32 ;  /* 0x0000002000207308 */ /* 0x000f220000000800 */
[----:B0-----:R-:W-:Y:S01]  /*1d80*/  FADD R85, R29, R80 ;  /* 0x000000501d557221 */ /* 0x001fe20000000000 */
[----:B------:R-:W-:-:S06]  /*1d90*/  FMUL R33, R35, 1.4426950216293334961 ;  /* 0x3fb8aa3b23217820 */ /* 0x000fcc0000400000 */
[----:B------:R-:W0:Y:S01]  /*1da0*/  MUFU.EX2 R83, R83 ;  /* 0x0000005300537308 */ /* 0x000e220000000800 */
[----:B-1----:R-:W-:-:S07]  /*1db0*/  FADD R80, R30, R85 ;  /* 0x000000551e507221 */ /* 0x002fce0000000000 */
[----:B------:R-:W1:Y:S01]  /*1dc0*/  MUFU.EX2 R34, R34 ;  /* 0x0000002200227308 */ /* 0x000e620000000800 */
[----:B--2---:R-:W-:Y:S01]  /*1dd0*/  FADD R35, R31, R80 ;  /* 0x000000501f237221 */ /* 0x004fe20000000000 */
[----:B------:R-:W-:-:S06]  /*1de0*/  F2FP.F16.F32.PACK_AB R4, R5, R4 ;  /* 0x000000040504723e */ /* 0x000fcc00000000ff */
[----:B------:R-:W2:Y:S01]  /*1df0*/  MUFU.EX2 R33, R33 ;  /* 0x0000002100217308 */ /* 0x000ea20000000800 */
[----:B----4-:R-:W-:Y:S01]  /*1e00*/  FADD R80, R32, R35 ;  /* 0x0000002320507221 */ /* 0x010fe20000000000 */
[----:B------:R-:W-:Y:S02]  /*1e10*/  F2FP.F16.F32.PACK_AB R5, R7, R6 ;  /* 0x000000060705723e */ /* 0x000fe400000000ff */
[----:B------:R-:W-:Y:S02]  /*1e20*/  F2FP.F16.F32.PACK_AB R6, R9, R8 ;  /* 0x000000080906723e */ /* 0x000fe400000000ff */
[----:B------:R-:W-:Y:S01]  /*1e30*/  F2FP.F16.F32.PACK_AB R8, R13, R12 ;  /* 0x0000000c0d08723e */ /* 0x000fe200000000ff */
[----:B0-----:R-:W-:Y:S01]  /*1e40*/  FADD R13, R83, R80 ;  /* 0x00000050530d7221 */ /* 0x001fe20000000000 */
[----:B------:R-:W-:Y:S02]  /*1e50*/  F2FP.F16.F32.PACK_AB R7, R11, R10 ;  /* 0x0000000a0b07723e */ /* 0x000fe400000000ff */
[----:B------:R-:W-:Y:S01]  /*1e60*/  F2FP.F16.F32.PACK_AB R10, R17, R16 ;  /* 0x00000010110a723e */ /* 0x000fe200000000ff */
[----:B-1----:R-:W-:Y:S01]  /*1e70*/  FADD R16, R34, R13 ;  /* 0x0000000d22107221 */ /* 0x002fe20000000000 */
[----:B------:R-:W-:-:S03]  /*1e80*/  F2FP.F16.F32.PACK_AB R12, R21, R20 ;  /* 0x00000014150c723e */ /* 0x000fc600000000ff */
[----:B--2---:R-:W-:Y:S01]  /*1e90*/  FADD R20, R33, R16 ;  /* 0x0000001021147221 */ /* 0x004fe20000000000 */
[----:B------:R-:W-:Y:S02]  /*1ea0*/  F2FP.F16.F32.PACK_AB R9, R15, R14 ;  /* 0x0000000e0f09723e */ /* 0x000fe400000000ff */
[----:B------:R-:W-:Y:S02]  /*1eb0*/  F2FP.F16.F32.PACK_AB R11, R19, R18 ;  /* 0x00000012130b723e */ /* 0x000fe400000000ff */
[----:B------:R0:W1:Y:S01]  /*1ec0*/  SHFL.BFLY PT, R21, R20, 0x10, 0x1f ;  /* 0x0e001f0014157f89 */ /* 0x00006200000e0000 */
[----:B------:R-:W-:Y:S02]  /*1ed0*/  F2FP.F16.F32.PACK_AB R13, R23, R22 ;  /* 0x00000016170d723e */ /* 0x000fe400000000ff */
[----:B------:R-:W-:Y:S02]  /*1ee0*/  F2FP.F16.F32.PACK_AB R14, R25, R24 ;  /* 0x00000018190e723e */ /* 0x000fe400000000ff */
[----:B------:R-:W-:-:S02]  /*1ef0*/  F2FP.F16.F32.PACK_AB R15, R27, R26 ;  /* 0x0000001a1b0f723e */ /* 0x000fc400000000ff */
[----:B------:R-:W-:Y:S02]  /*1f00*/  F2FP.F16.F32.PACK_AB R16, R29, R28 ;  /* 0x0000001c1d10723e */ /* 0x000fe400000000ff */
[----:B------:R-:W-:Y:S02]  /*1f10*/  F2FP.F16.F32.PACK_AB R17, R31, R30 ;  /* 0x0000001e1f11723e */ /* 0x000fe400000000ff */
[----:B------:R-:W-:Y:S02]  /*1f20*/  F2FP.F16.F32.PACK_AB R18, R83, R32 ;  /* 0x000000205312723e */ /* 0x000fe400000000ff */
[----:B------:R-:W-:Y:S01]  /*1f30*/  F2FP.F16.F32.PACK_AB R19, R33, R34 ;  /* 0x000000222113723e */ /* 0x000fe200000000ff */
[----:B0--3--:R-:W-:Y:S06]  /*1f40*/  @!P2 BRA `(.L_x_9) ;  /* 0x000000000008a947 */ /* 0x009fec0003800000 */
[----:B------:R0:W-:Y:S01]  /*1f50*/  STTM.16dp32bit_t0_t15.x16 tmem[UR12+0x10], R4 ;  /* 0x00001004000079ed */ /* 0x0001e20008a0000c */
[----:B------:R0:W-:Y:S02]  /*1f60*/  STTM.16dp32bit_t16_t31.x16 tmem[UR12+0x20], R4 ;  /* 0x00002004000079ed */ /* 0x0001e40008a2000c */
.L_x_9:
[----:B-----5:R2:W-:Y:S01]  /*1f70*/  STS.U16 [R38+UR11+0x800], R81 ;  /* 0x0008005126007988 */ /* 0x0205e2000800040b */
[----:B0-----:R-:W-:Y:S01]  /*1f80*/  FADD R4, -R39, -INF ;  /* 0xff80000027047421 */ /* 0x001fe20000000100 */
[----:B------:R-:W-:Y:S02]  /*1f90*/  UIADD3 UR14, UPT, UPT, UR18, -0x40, URZ ;  /* 0xffffffc0120e7890 */ /* 0x000fe4000fffe0ff */
[----:B------:R2:W-:Y:S01]  /*1fa0*/  STS.U16 [R38+UR11+0xc00], R61 ;  /* 0x000c003d26007988 */ /* 0x0005e2000800040b */
[----:B------:R-:W-:-:S03]  /*1fb0*/  FMUL R12, R4, 1.4426950216293334961 ;  /* 0x3fb8aa3b040c7820 */ /* 0x000fc60000400000 */
[----:B------:R2:W-:Y:S03]  /*1fc0*/  STS.U16 [R37+UR11+0x900], R78 ;  /* 0x0009004e25007988 */ /* 0x0005e6000800040b */
[----:B------:R-:W0:Y:S01]  /*1fd0*/  MUFU.EX2 R12, R12 ;  /* 0x0000000c000c7308 */ /* 0x000e220000000800 */
[----:B------:R2:W-:Y:S04]  /*1fe0*/  STS.U16 [R37+UR11+0xd00], R52 ;  /* 0x000d003425007988 */ /* 0x0005e8000800040b */
[----:B------:R2:W-:Y:S04]  /*1ff0*/  STS.U16 [R36+UR11+0xa00], R79 ;  /* 0x000a004f24007988 */ /* 0x0005e8000800040b */
[----:B------:R2:W-:Y:S04]  /*2000*/  STS.U16 [R36+UR11+0xe00], R77 ;  /* 0x000e004d24007988 */ /* 0x0005e8000800040b */
[----:B------:R2:W-:Y:S04]  /*2010*/  STS.U16 [R3+UR11+0xb00], R60 ;  /* 0x000b003c03007988 */ /* 0x0005e8000800040b */
[----:B------:R2:W-:Y:S01]  /*2020*/  STS.U16 [R3+UR11+0xf00], R76 ;  /* 0x000f004c03007988 */ /* 0x0005e2000800040b */
[----:B------:R-:W3:Y:S02]  /*2030*/  FENCE.VIEW.ASYNC.T ;  /* 0x00000000000073c6 */ /* 0x000ee40000000200 */
[----:B---3--:R-:W-:Y:S06]  /*2040*/  BAR.SYNC.DEFER_BLOCKING 0x0 ;  /* 0x0000000000007b1d */ /* 0x008fec0000010000 */
[----:B------:R-:W3:Y:S01]  /*2050*/  LDTM.16dp32bit_t0_t15.x8 R4, tmem[UR12] ;  /* 0x0000000c000479ee */ /* 0x000ee20008980000 */
[----:B------:R-:W4:Y:S01]  /*2060*/  LDTM.16dp32bit_t16_t31.x8 R4, tmem[UR12+0x8] ;  /* 0x0000080c000479ee */ /* 0x000f2200089a0000 */
[----:B------:R-:W-:Y:S01]  /*2070*/  NOP ;  /* 0x0000000000007918 */ /* 0x000fe20000000000 */
[----:B0-2---:R-:W-:Y:S05]  /*2080*/  @!P2 BRA `(.L_x_10) ;  /* 0x000000000028a947 */ /* 0x005fea0003800000 */
[C---:B---34-:R-:W-:Y:S01]  /*2090*/  FMUL R4, R12.reuse, R4 ;  /* 0x000000040c047220 */ /* 0x058fe20000400000 */
[C---:B------:R-:W-:Y:S01]  /*20a0*/  FMUL R5, R12.reuse, R5 ;  /* 0x000000050c057220 */ /* 0x040fe20000400000 */
[C---:B------:R-:W-:Y:S01]  /*20b0*/  FMUL R6, R12.reuse, R6 ;  /* 0x000000060c067220 */ /* 0x040fe20000400000 */
[C---:B------:R-:W-:Y:S01]  /*20c0*/  FMUL R7, R12.reuse, R7 ;  /* 0x000000070c077220 */ /* 0x040fe20000400000 */
[C---:B------:R-:W-:Y:S01]  /*20d0*/  FMUL R8, R12.reuse, R8 ;  /* 0x000000080c087220 */ /* 0x040fe20000400000 */
[C---:B------:R-:W-:Y:S01]  /*20e0*/  FMUL R9, R12.reuse, R9 ;  /* 0x000000090c097220 */ /* 0x040fe20000400000 */
[C---:B------:R-:W-:Y:S01]  /*20f0*/  FMUL R10, R12.reuse, R10 ;  /* 0x0000000a0c0a7220 */ /* 0x040fe20000400000 */
[----:B------:R-:W-:-:S04]  /*2100*/  FMUL R11, R12, R11 ;  /* 0x0000000b0c0b7220 */ /* 0x000fc80000400000 */
[----:B------:R0:W-:Y:S01]  /*2110*/  STTM.16dp32bit_t0_t15.x8 tmem[UR12], R4 ;  /* 0x00000004000079ed */ /* 0x0001e2000898000c */
[----:B------:R0:W-:Y:S02]  /*2120*/  STTM.16dp32bit_t16_t31.x8 tmem[UR12+0x8], R4 ;  /* 0x00000804000079ed */ /* 0x0001e400089a000c */
.L_x_10:
[----:B----4-:R-:W2:Y:S02]  /*2130*/  FENCE.VIEW.ASYNC.T ;  /* 0x00000000000073c6 */ /* 0x010ea40000000200 */
[----:B--2---:R-:W-:Y:S01]  /*2140*/  BAR.SYNC.DEFER_BLOCKING 0x0 ;  /* 0x0000000000007b1d */ /* 0x004fe20000010000 */
[----:B-1----:R-:W-:Y:S01]  /*2150*/  FADD R21, R20, R21 ;  /* 0x0000001514157221 */ /* 0x002fe20000000000 */
[----:B------:R-:W-:Y:S02]  /*2160*/  UISETP.GE.AND UP1, UPT, UR14, 0x1, UPT ;  /* 0x000000010e00788c */ /* 0x000fe4000bf26270 */
[----:B------:R-:W-:Y:S01]  /*2170*/  UIADD3 UR15, UPT, UPT, UR10, 0x10, URZ ;  /* 0x000000100a0f7890 */ /* 0x000fe2000fffe0ff */
[----:B------:R-:W-:Y:S01]  /*2180*/  FADD R21, R12, R21 ;  /* 0x000000150c157221 */ /* 0x000fe20000000000 */
[----:B------:R1:W-:Y:S06]  /*2190*/  MEMBAR.ALL.CTA ;  /* 0x0000000000007992 */ /* 0x0003ec0000008000 */
[----:B-1----:R-:W1:Y:S02]  /*21a0*/  FENCE.VIEW.ASYNC.S ;  /* 0x00000000000073c6 */ /* 0x002e640000000000 */
[----:B-1----:R-:W-:Y:S06]  /*21b0*/  BAR.SYNC.DEFER_BLOCKING 0x0 ;  /* 0x0000000000007b1d */ /* 0x002fec0000010000 */
[----:B------:R-:W-:Y:S05]  /*21c0*/  @!P3 BRA `(.L_x_11) ;  /* 0x000000000074b947 */ /* 0x000fea0003800000 */
[----:B------:R-:W-:Y:S02]  /*21d0*/  UIADD3 UR4, UPT, UPT, UR11, 0x800, URZ ;  /* 0x000008000b047890 */ /* 0x000fe4000fffe0ff */
[----:B------:R-:W-:Y:S02]  /*21e0*/  UIADD3 UR8, UPT, UPT, UR10, 0x18, URZ ;  /* 0x000000180a087890 */ /* 0x000fe4000fffe0ff */
[----:B------:R-:W-:Y:S02]  /*21f0*/  USHF.R.U32.HI UR4, URZ, 0x4, UR4 ;  /* 0x00000004ff047899 */ /* 0x000fe40008011604 */
[----:B------:R-:W-:Y:S02]  /*2200*/  UIADD3 UR18, UPT, UPT, UR10, 0x20, URZ ;  /* 0x000000200a127890 */ /* 0x000fe4000fffe0ff */
[----:B------:R-:W-:Y:S02]  /*2210*/  USGXT.U32 UR16, UR4, 0xe ;  /* 0x0000000e0410789a */ /* 0x000fe40008000000 */
[----:B------:R-:W-:-:S02]  /*2220*/  UIADD3 UR26, UPT, UPT, UR10, 0x28, URZ ;  /* 0x000000280a1a7890 */ /* 0x000fc4000fffe0ff */
[----:B------:R-:W-:Y:S01]  /*2230*/  UIADD3 UR28, UP2, UPT, UR16, 0x2, URZ ;  /* 0x00000002101c7890 */ /* 0x000fe2000ff5e0ff */
[----:B------:R-:W-:Y:S01]  /*2240*/  UMOV UR4, URZ ;  /* 0x000000ff00047c82 */ /* 0x000fe20008000000 */
[----:B------:R-:W-:Y:S02]  /*2250*/  UMOV UR30, 0x0 ;  /* 0x00000000001e7882 */ /* 0x000fe40000000000 */
[----:B------:R-:W-:Y:S01]  /*2260*/  UIADD3.X UR29, UPT, UPT, UR4, 0x40004040, URZ, UP2, !UPT ;  /* 0x40004040041d7890 */ /* 0x000fe200097fe4ff */
[----:B------:R-:W-:Y:S01]  /*2270*/  UMOV UR31, 0x4040010 ;  /* 0x04040010001f7882 */ /* 0x000fe20000000000 */
[----:B------:R-:W-:Y:S02]  /*2280*/  UMOV UR17, 0x40004040 ;  /* 0x4000404000117882 */ /* 0x000fe40000000000 */
[----:B------:R-:W-:Y:S01]  /*2290*/  UIADD3.64 UR22, UPT, UPT, UR28, 0x2, URZ ;  /* 0x000000021c167897 */ /* 0x000fe2000fffe0ff */
[----:B------:R1:W-:Y:S01]  /*22a0*/  UTCHMMA tmem[UR15], gdesc[UR16], tmem[UR10], tmem[UR30], idesc[UR31], UPT ;  /* 0x00ff1e100f0079ea */ /* 0x0003e2000b80000a */
[----:B------:R-:W-:Y:S01]  /*22b0*/  UIADD3.64 UR24, UPT, UPT, UR28, 0x4, URZ ;  /* 0x000000041c187897 */ /* 0x000fe2000fffe0ff */
[----:B------:R-:W-:Y:S01]  /*22c0*/  UMOV UR32, 0x0 ;  /* 0x0000000000207882 */ /* 0x000fe20000000000 */
[----:B------:R-:W-:Y:S01]  /*22d0*/  UMOV UR33, 0x4040010 ;  /* 0x0404001000217882 */ /* 0x000fe20000000000 */
[----:B------:R-:W-:Y:S01]  /*22e0*/  UMOV UR34, 0x0 ;  /* 0x0000000000227882 */ /* 0x000fe20000000000 */
[----:B------:R-:W-:Y:S01]  /*22f0*/  UMOV UR35, 0x4040010 ;  /* 0x0404001000237882 */ /* 0x000fe20000000000 */
[----:B------:R-:W-:Y:S01]  /*2300*/  UMOV UR4, UR13 ;  /* 0x0000000d00047c82 */ /* 0x000fe20008000000 */
[----:B------:R-:W-:Y:S01]  /*2310*/  UMOV UR5, URZ ;  /* 0x000000ff00057c82 */ /* 0x000fe20008000000 */
[----:B------:R-:W-:Y:S01]  /*2320*/  UMOV UR36, 0x0 ;  /* 0x0000000000247882 */ /* 0x000fe20000000000 */
[----:B------:R-:W-:Y:S01]  /*2330*/  UMOV UR37, 0x4040010 ;  /* 0x0404001000257882 */ /* 0x000fe20000000000 */
[----:B------:R1:W-:Y:S01]  /*2340*/  UTCHMMA tmem[UR8], gdesc[UR28], tmem[UR10], tmem[UR32], idesc[UR33], UPT ;  /* 0x00ff201c080079ea */ /* 0x0003e2000b80000a */
[----:B------:R-:W-:Y:S01]  /*2350*/  UMOV UR4, UR4 ;  /* 0x0000000400047c82 */ /* 0x000fe20008000000 */
[----:B------:R1:W-:Y:S01]  /*2360*/  UTCHMMA tmem[UR18], gdesc[UR22], tmem[UR10], tmem[UR34], idesc[UR35], UPT ;  /* 0x00ff2216120079ea */ /* 0x0003e2000b80000a */
[----:B------:R1:W-:Y:S01]  /*2370*/  UTCHMMA tmem[UR26], gdesc[UR24], tmem[UR10], tmem[UR36], idesc[UR37], UPT ;  /* 0x00ff24181a0079ea */ /* 0x0003e2000b80000a */
[----:B------:R1:W-:Y:S01]  /*2380*/  UTCBAR [UR4], URZ ;  /* 0x000000ff040073e9 */ /* 0x0003e200080000ff */
[----:B------:R-:W-:Y:S01]  /*2390*/  NOP ;  /* 0x0000000000007918 */ /* 0x000fe20000000000 */
.L_x_11:
[----:B------:R-:W-:Y:S01]  /*23a0*/  FSEL R39, R39, -INF , P2 ;  /* 0xff80000027277808 */ /* 0x000fe20001000000 */
[----:B-1----:R-:W-:Y:S01]  /*23b0*/  UMOV UR4, URZ ;  /* 0x000000ff00047c82 */ /* 0x002fe20008000000 */
[----:B------:R-:W-:Y:S01]  /*23c0*/  FSEL R52, R21, 1, P2 ;  /* 0x3f80000015347808 */ /* 0x000fe20001000000 */
[----:B------:R-:W-:Y:S06]  /*23d0*/  BRA.U !UP1, `(.L_x_12) ;  /* 0x0000001509ac7547 */ /* 0x000fec000b800000 */
[----:B------:R-:W-:Y:S01]  /*23e0*/  UIADD3 UR4, UPT, UPT, UR11, 0x1800, URZ ;  /* 0x000018000b047890 */ /* 0x000fe2000fffe0ff */
[----:B------:R-:W-:Y:S01]  /*23f0*/  SHF.L.U32 R53, R53, 0x6, RZ ;  /* 0x0000000635357819 */ /* 0x000fe200000006ff */
[----:B------:R-:W-:Y:S01]  /*2400*/  USHF.L.U32 UR24, UR9, 0x6, URZ ;  /* 0x0000000609187899 */ /* 0x000fe200080006ff */
[----:B------:R-:W-:Y:S01]  /*2410*/  HFMA2 R77, -RZ, RZ, 0, 0 ;  /* 0x00000000ff4d7431 */ /* 0x000fe200000001ff */
[----:B------:R-:W-:Y:S01]  /*2420*/  USHF.R.U32.HI UR4, URZ, 0x4, UR4 ;  /* 0x00000004ff047899 */ /* 0x000fe20008011604 */
[----:B------:R-:W-:Y:S01]  /*2430*/  MOV R76, R39 ;  /* 0x00000027004c7202 */ /* 0x000fe20000000f00 */
[----:B------:R-:W-:Y:S01]  /*2440*/  USHF.R.U32.HI UR26, URZ, 0x4, UR11 ;  /* 0x00000004ff1a7899 */ /* 0x000fe2000801160b */
[----:B------:R-:W-:Y:S01]  /*2450*/  MOV R60, R53 ;  /* 0x00000035003c7202 */ /* 0x000fe20000000f00 */
[----:B------:R-:W-:Y:S01]  /*2460*/  USGXT.U32 UR23, UR4, 0xe ;  /* 0x0000000e0417789a */ /* 0x000fe20008000000 */
[----:B------:R-:W-:Y:S01]  /*2470*/  MOV R61, UR24 ;  /* 0x00000018003d7c02 */ /* 0x000fe20008000f00 */
[----:B------:R-:W-:-:S02]  /*2480*/  USHF.R.U32.HI UR22, URZ, 0x4, UR6 ;  /* 0x00000004ff167899 */ /* 0x000fc40008011606 */
[----:B------:R-:W-:Y:S01]  /*2490*/  UIADD3 UR28, UP2, UPT, UR23, 0x2, URZ ;  /* 0x00000002171c7890 */ /* 0x000fe2000ff5e0ff */
[----:B------:R-:W-:Y:S01]  /*24a0*/  UMOV UR4, URZ ;  /* 0x000000ff00047c82 */ /* 0x000fe20008000000 */
[----:B------:R-:W-:Y:S02]  /*24b0*/  UISETP.NE.U32.AND UP1, UPT, UR19, URZ, UPT ;  /* 0x000000ff1300728c */ /* 0x000fe4000bf25070 */
[----:B------:R-:W-:Y:S01]  /*24c0*/  UIADD3.X UR29, UPT, UPT, UR4, 0x40004040, URZ, UP2, !UPT ;  /* 0x40004040041d7890 */ /* 0x000fe200097fe4ff */
[----:B------:R-:W1:Y:S01]  /*24d0*/  LDCU UR36, c[0x0][0x3a8] ;  /* 0x00007500ff2477ac */ /* 0x000e620008000800 */
[----:B------:R-:W-:Y:S02]  /*24e0*/  USGXT.U32 UR26, UR26, 0xe ;  /* 0x0000000e1a1a789a */ /* 0x000fe40008000000 */
[----:B------:R-:W-:Y:S02]  /*24f0*/  USGXT.U32 UR22, UR22, 0xe ;  /* 0x0000000e1616789a */ /* 0x000fe40008000000 */
[----:B------:R-:W-:-:S02]  /*2500*/  UIADD3.64 UR30, UPT, UPT, UR28, 0x2, URZ ;  /* 0x000000021c1e7897 */ /* 0x000fc4000fffe0ff */
[----:B------:R-:W-:Y:S01]  /*2510*/  UIADD3.64 UR32, UPT, UPT, UR28, 0x4, URZ ;  /* 0x000000041c207897 */ /* 0x000fe2000fffe0ff */
[----:B------:R-:W-:Y:S01]  /*2520*/  UMOV UR25, 0x1 ;  /* 0x0000000100197882 */ /* 0x000fe20000000000 */
[----:B------:R-:W-:Y:S01]  /*2530*/  UMOV UR5, URZ ;  /* 0x000000ff00057c82 */ /* 0x000fe20008000000 */
[----:B------:R-:W-:-:S09]  /*2540*/  UMOV UR6, URZ ;  /* 0x000000ff00067c82 */ /* 0x000fd20008000000 */
.L_x_17:
[----:B0--3--:R-:W-:-:S04]  /*2550*/  IMAD.WIDE R4, R60, 0x2, R74 ;  /* 0x000000023c047825 */ /* 0x009fc800078e024a */
[C---:B------:R-:W-:Y:S02]  /*2560*/  IMAD.WIDE R6, R60.reuse, 0x2, R72 ;  /* 0x000000023c067825 */ /* 0x040fe400078e0248 */
[----:B------:R-:W2:Y:S02]  /*2570*/  LDG.E.U16 R5, desc[UR20][R4.64] ;  /* 0x0000001404057981 */ /* 0x000ea4000c1e1500 */
[C---:B------:R-:W-:Y:S02]  /*2580*/  IMAD.WIDE R8, R60.reuse, 0x2, R70 ;  /* 0x000000023c087825 */ /* 0x040fe400078e0246 */
[----:B------:R-:W3:Y:S02]  /*2590*/  LDG.E.U16 R7, desc[UR20][R6.64] ;  /* 0x0000001406077981 */ /* 0x000ee4000c1e1500 */
[C---:B------:R-:W-:Y:S02]  /*25a0*/  IMAD.WIDE R10, R60.reuse, 0x2, R68 ;  /* 0x000000023c0a7825 */ /* 0x040fe400078e0244 */
[----:B------:R-:W4:Y:S02]  /*25b0*/  LDG.E.U16 R9, desc[UR20][R8.64] ;  /* 0x0000001408097981 */ /* 0x000f24000c1e1500 */
[----:B------:R-:W-:-:S02]  /*25c0*/  IMAD.WIDE R12, R60, 0x2, R66 ;  /* 0x000000023c0c7825 */ /* 0x000fc400078e0242 */
[----:B------:R-:W5:Y:S02]  /*25d0*/  LDG.E.U16 R11, desc[UR20][R10.64] ;  /* 0x000000140a0b7981 */ /* 0x000f64000c1e1500 */
[C---:B------:R-:W-:Y:S02]  /*25e0*/  IMAD.WIDE R14, R60.reuse, 0x2, R64 ;  /* 0x000000023c0e7825 */ /* 0x040fe400078e0240 */
[----:B------:R-:W5:Y:S02]  /*25f0*/  LDG.E.U16 R13, desc[UR20][R12.64] ;  /* 0x000000140c0d7981 */ /* 0x000f64000c1e1500 */
[C---:B------:R-:W-:Y:S02]  /*2600*/  IMAD.WIDE R16, R60.reuse, 0x2, R62 ;  /* 0x000000023c107825 */ /* 0x040fe400078e023e */
[----:B------:R-:W5:Y:S02]  /*2610*/  LDG.E.U16 R15, desc[UR20][R14.64] ;  /* 0x000000140e0f7981 */ /* 0x000f64000c1e1500 */
[----:B------:R-:W-:-:S02]  /*2620*/  IMAD.WIDE R18, R60, 0x2, R58 ;  /* 0x000000023c127825 */ /* 0x000fc400078e023a */
[----:B------:R-:W5:Y:S04]  /*2630*/  LDG.E.U16 R17, desc[UR20][R16.64] ;  /* 0x0000001410117981 */ /* 0x000f68000c1e1500 */
[----:B------:R-:W5:Y:S01]  /*2640*/  LDG.E.U16 R19, desc[UR20][R18.64] ;  /* 0x0000001412137981 */ /* 0x000f62000c1e1500 */
[----:B------:R-:W-:Y:S02]  /*2650*/  UMOV UR8, 0x1 ;  /* 0x0000000100087882 */ /* 0x000fe40000000000 */
[----:B------:R-:W-:-:S04]  /*2660*/  @!UP0 UIADD3 UR8, UPT, UPT, -UR8, 0x100000, URZ ;  /* 0x0010000008088890 */ /* 0x000fc8000fffe1ff */
[----:B------:R-:W-:Y:S02]  /*2670*/  @!UP0 USHF.L.U32 UR9, UR8, 0xb, URZ ;  /* 0x0000000b08098899 */ /* 0x000fe400080006ff */
[----:B------:R-:W-:Y:S01]  /*2680*/  @!UP0 USHF.L.U32 UR8, UR8, 0x1, URZ ;  /* 0x0000000108088899 */ /* 0x000fe200080006ff */
[----:B------:R-:W-:Y:S01]  /*2690*/  VOTEU.ALL UP2, P1 ;  /* 0x0000000000ff7886 */ /* 0x000fe20000840000 */
[----:B--2---:R0:W-:Y:S04]  /*26a0*/  STS.U16 [R38+UR11+0x1000], R5 ;  /* 0x0010000526007988 */ /* 0x0041e8000800040b */
[----:B---3--:R0:W-:Y:S04]  /*26b0*/  STS.U16 [R38+UR11+0x1100], R7 ;  /* 0x0011000726007988 */ /* 0x0081e8000800040b */
[----:B----4-:R0:W-:Y:S04]  /*26c0*/  STS.U16 [R38+UR11+0x1200], R9 ;  /* 0x0012000926007988 */ /* 0x0101e8000800040b */
[----:B-----5:R0:W-:Y:S04]  /*26d0*/  STS.U16 [R38+UR11+0x1300], R11 ;  /* 0x0013000b26007988 */ /* 0x0201e8000800040b */
[----:B------:R0:W-:Y:S04]  /*26e0*/  STS.U16 [R38+UR11+0x1400], R13 ;  /* 0x0014000d26007988 */ /* 0x0001e8000800040b */
[----:B------:R0:W-:Y:S04]  /*26f0*/  STS.U16 [R38+UR11+0x1500], R15 ;  /* 0x0015000f26007988 */ /* 0x0001e8000800040b */
[----:B------:R0:W-:Y:S04]  /*2700*/  STS.U16 [R38+UR11+0x1600], R17 ;  /* 0x0016001126007988 */ /* 0x0001e8000800040b */
[----:B------:R0:W-:Y:S01]  /*2710*/  STS.U16 [R38+UR11+0x1700], R19 ;  /* 0x0017001326007988 */ /* 0x0001e2000800040b */
[----:B------:R2:W-:Y:S06]  /*2720*/  MEMBAR.ALL.CTA ;  /* 0x0000000000007992 */ /* 0x0005ec0000008000 */
[----:B--2---:R-:W-:Y:S04]  /*2730*/  FENCE.VIEW.ASYNC.S ;  /* 0x00000000000073c6 */ /* 0x004fe80000000000 */
[----:B------:R-:W2:Y:S02]  /*2740*/  FENCE.VIEW.ASYNC.S ;  /* 0x00000000000073c6 */ /* 0x000ea40000000000 */
[----:B--2---:R0:W2:Y:S02]  /*2750*/  @!UP2 SYNCS.EXCH.64 URZ, [UR11+0x2010], UR8 ;  /* 0x002010080bffa5b2 */ /* 0x0040a40008000100 */
[----:B--2---:R-:W-:Y:S06]  /*2760*/  BAR.SYNC.DEFER_BLOCKING 0x0 ;  /* 0x0000000000007b1d */ /* 0x004fec0000010000 */
[----:B0-----:R-:W-:Y:S05]  /*2770*/  BRA.U UP1, `(.L_x_13) ;  /* 0x0000000101307547 */ /* 0x001fea000b800000 */
[----:B------:R-:W-:Y:S01]  /*2780*/  UIADD3 UR8, UPT, UPT, UR11, 0x2010, URZ ;  /* 0x000020100b087890 */ /* 0x000fe2000fffe0ff */
[----:B------:R-:W-:Y:S01]  /*2790*/  UMOV UR9, URZ ;  /* 0x000000ff00097c82 */ /* 0x000fe20008000000 */
[----:B------:R-:W-:Y:S01]  /*27a0*/  UMOV UR18, UR26 ;  /* 0x0000001a00127c82 */ /* 0x000fe20008000000 */
[----:B------:R-:W-:Y:S01]  /*27b0*/  UMOV UR19, 0x40004040 ;  /* 0x4000404000137882 */ /* 0x000fe20000000000 */
[----:B------:R-:W-:Y:S01]  /*27c0*/  UMOV UR16, UR22 ;  /* 0x0000001600107c82 */ /* 0x000fe20008000000 */
[----:B------:R-:W-:Y:S01]  /*27d0*/  UMOV UR17, 0xc0004010 ;  /* 0xc000401000117882 */ /* 0x000fe20000000000 */
[----:B------:R-:W-:Y:S01]  /*27e0*/  UMOV UR34, 0x0 ;  /* 0x0000000000227882 */ /* 0x000fe20000000000 */
[----:B------:R-:W-:Y:S01]  /*27f0*/  UMOV UR35, 0x4108010 ;  /* 0x0410801000237882 */ /* 0x000fe20000000000 */
[----:B------:R-:W-:Y:S01]  /*2800*/  UMOV UR8, UR8 ;  /* 0x0000000800087c82 */ /* 0x000fe20008000000 */
[----:B------:R0:W-:Y:S01]  /*2810*/  UTCHMMA gdesc[UR18], gdesc[UR16], tmem[UR27], tmem[UR34], idesc[UR35], !UPT ;  /* 0x00ff2210120075ea */ /* 0x0001e2000f80001b */
[----:B------:R0:W-:Y:S01]  /*2820*/  UTCBAR [UR8], URZ ;  /* 0x000000ff080073e9 */ /* 0x0001e200080000ff */
[----:B------:R-:W-:-:S02]  /*2830*/  NOP ;  /* 0x0000000000007918 */ /* 0x000fc40000000000 */
.L_x_13:
[----:B------:R-:W2:Y:S02]  /*2840*/  SYNCS.PHASECHK.TRANS64.TRYWAIT P2, [UR11+0x2010], RZ ;  /* 0x002010ffff0075a7 */ /* 0x000ea4000804110b */
[----:B--2---:R-:W-:Y:S05]  /*2850*/  @!P2 BRA `(.L_x_14) ;  /* 0x0000001c00eca947 */ /* 0x004fea0003800000 */
.L_x_23:
[----:B------:R-:W-:Y:S01]  /*2860*/  BAR.SYNC.DEFER_BLOCKING 0x0 ;  /* 0x0000000000007b1d */ /* 0x000fe20000010000 */
[----:B------:R-:W-:-:S05]  /*2870*/  SHF.L.U32 R77, R77, 0x1f, RZ ;  /* 0x0000001f4d4d7819 */ /* 0x000fca00000006ff */
[----:B------:R-:W-:Y:S01]  /*2880*/  LDTM.16dp32bit_t0_t15.x32 R4, tmem[UR12+0x100000] ;  /* 0x1000000c000479ee */ /* 0x000fe20008a80000 */
[----:B------:R-:W2:Y:S01]  /*2890*/  LDTM.16dp32bit_t16_t31.x32 R4, tmem[UR12+0x100020] ;  /* 0x1000200c000479ee */ /* 0x000ea20008aa0000 */
[----:B------:R-:W3:Y:S01]  /*28a0*/  @!P1 SYNCS.CCTL.IV [UR11+0x2010] ;  /* 0x00201000ff0099b1 */ /* 0x000ee2000800000b */
[----:B------:R-:W-:Y:S01]  /*28b0*/  NOP ;  /* 0x0000000000007918 */ /* 0x000fe20000000000 */
[----:B-12---:R-:W-:Y:S01]  /*28c0*/  FMUL R39, R4, UR36 ;  /* 0x0000002404277c20 */ /* 0x006fe20008400000 */
[----:B------:R-:W-:Y:S01]  /*28d0*/  FMUL R78, R5, UR36 ;  /* 0x00000024054e7c20 */ /* 0x000fe20008400000 */
[----:B------:R-:W-:Y:S01]  /*28e0*/  FMUL R79, R6, UR36 ;  /* 0x00000024064f7c20 */ /* 0x000fe20008400000 */
[----:B------:R-:W-:Y:S01]  /*28f0*/  FMUL R80, R7, UR36 ;  /* 0x0000002407507c20 */ /* 0x000fe20008400000 */
[----:B------:R-:W-:Y:S01]  /*2900*/  FMUL R81, R8, UR36 ;  /* 0x0000002408517c20 */ /* 0x000fe20008400000 */
[----:B---3--:R-:W1:Y:S02]  /*2910*/  SYNCS.PHASECHK.TRANS64.TRYWAIT P2, [UR13], R77 ;  /* 0x0000004dff0075a7 */ /* 0x008e64000804110d */
[----:B------:R-:W-:Y:S01]  /*2920*/  FMNMX3 R79, R39, R78, R79, !PT ;  /* 0x0000004e274f7276 */ /* 0x000fe2000780004f */
[----:B------:R-:W-:Y:S01]  /*2930*/  FMUL R39, R9, UR36 ;  /* 0x0000002409277c20 */ /* 0x000fe20008400000 */
[----:B------:R-:W-:-:S02]  /*2940*/  FMUL R78, R10, UR36 ;  /* 0x000000240a4e7c20 */ /* 0x000fc40008400000 */
[----:B------:R-:W-:Y:S01]  /*2950*/  FMNMX3 R81, R79, R80, R81, !PT ;  /* 0x000000504f517276 */ /* 0x000fe20007800051 */
[----:B------:R-:W-:Y:S01]  /*2960*/  FMUL R79, R11, UR36 ;  /* 0x000000240b4f7c20 */ /* 0x000fe20008400000 */
[----:B------:R-:W-:Y:S02]  /*2970*/  FMUL R80, R12, UR36 ;  /* 0x000000240c507c20 */ /* 0x000fe40008400000 */
[----:B------:R-:W-:Y:S01]  /*2980*/  FMNMX3 R81, R81, R39, R78, !PT ;  /* 0x0000002751517276 */ /* 0x000fe2000780004e */
[----:B------:R-:W-:Y:S01]  /*2990*/  FMUL R39, R13, UR36 ;  /* 0x000000240d277c20 */ /* 0x000fe20008400000 */
[----:B------:R-:W-:Y:S02]  /*29a0*/  FMUL R78, R14, UR36 ;  /* 0x000000240e4e7c20 */ /* 0x000fe40008400000 */
        /* <DEDUP_REMOVED lines=31> */
[----:B------:R-:W-:-:S03]  /*2ba0*/  FMUL R79, R35, UR36 ;  /* 0x00000024234f7c20 */ /* 0x000fc60008400000 */
[----:B------:R-:W-:-:S04]  /*2bb0*/  FMNMX3 R78, R80, R39, R78, !PT ;  /* 0x00000027504e7276 */ /* 0x000fc8000780004e */
[----:B------:R-:W-:-:S05]  /*2bc0*/  FMNMX R81, R79, R78, !PT ;  /* 0x0000004e4f517209 */ /* 0x000fca0007800000 */
[----:B------:R-:W2:Y:S02]  /*2bd0*/  SHFL.BFLY PT, R39, R81, 0x10, 0x1f ;  /* 0x0e001f0051277f89 */ /* 0x000ea400000e0000 */
[----:B--2---:R-:W-:-:S05]  /*2be0*/  FMNMX3 R39, R81, R39, R76, !PT ;  /* 0x0000002751277276 */ /* 0x004fca000780004c */
[--C-:B------:R-:W-:Y:S01]  /*2bf0*/  FFMA R4, R4, UR36, -R39.reuse ;  /* 0x0000002404047c23 */ /* 0x100fe20008000827 */
[--C-:B------:R-:W-:Y:S01]  /*2c00*/  FFMA R5, R5, UR36, -R39.reuse ;  /* 0x0000002405057c23 */ /* 0x100fe20008000827 */
[--C-:B------:R-:W-:Y:S01]  /*2c10*/  FFMA R6, R6, UR36, -R39.reuse ;  /* 0x0000002406067c23 */ /* 0x100fe20008000827 */
[--C-:B------:R-:W-:Y:S01]  /*2c20*/  FFMA R7, R7, UR36, -R39.reuse ;  /* 0x0000002407077c23 */ /* 0x100fe20008000827 */
[----:B------:R-:W-:Y:S01]  /*2c30*/  FMUL R4, R4, 1.4426950216293334961 ;  /* 0x3fb8aa3b04047820 */ /* 0x000fe20000400000 */
[----:B------:R-:W-:Y:S01]  /*2c40*/  FMUL R79, R5, 1.4426950216293334961 ;  /* 0x3fb8aa3b054f7820 */ /* 0x000fe20000400000 */
[----:B------:R-:W-:Y:S01]  /*2c50*/  FMUL R5, R6, 1.4426950216293334961 ;  /* 0x3fb8aa3b06057820 */ /* 0x000fe20000400000 */
[--C-:B------:R-:W-:Y:S01]  /*2c60*/  FFMA R6, R8, UR36, -R39.reuse ;  /* 0x0000002408067c23 */ /* 0x100fe20008000827 */
[----:B------:R-:W-:Y:S01]  /*2c70*/  FMUL R78, R7, 1.4426950216293334961 ;  /* 0x3fb8aa3b074e7820 */ /* 0x000fe20000400000 */
[--C-:B------:R-:W-:Y:S01]  /*2c80*/  FFMA R9, R9, UR36, -R39.reuse ;  /* 0x0000002409097c23 */ /* 0x100fe20008000827 */
[----:B------:R-:W-:Y:S01]  /*2c90*/  MUFU.EX2 R4, R4 ;  /* 0x0000000400047308 */ /* 0x000fe20000000800 */
[----:B------:R-:W-:Y:S01]  /*2ca0*/  FMUL R6, R6, 1.4426950216293334961 ;  /* 0x3fb8aa3b06067820 */ /* 0x000fe20000400000 */
[--C-:B------:R-:W-:Y:S01]  /*2cb0*/  FFMA R10, R10, UR36, -R39.reuse ;  /* 0x000000240a0a7c23 */ /* 0x100fe20008000827 */
[----:B------:R-:W-:Y:S01]  /*2cc0*/  FMUL R9, R9, 1.4426950216293334961 ;  /* 0x3fb8aa3b09097820 */ /* 0x000fe20000400000 */
[--C-:B------:R-:W-:Y:S01]  /*2cd0*/  FFMA R15, R15, UR36, -R39.reuse ;  /* 0x000000240f0f7c23 */ /* 0x100fe20008000827 */
[--C-:B------:R-:W-:Y:S01]  /*2ce0*/  FFMA R18, R18, UR36, -R39.reuse ;  /* 0x0000002412127c23 */ /* 0x100fe20008000827 */
[--C-:B------:R-:W-:Y:S01]  /*2cf0*/  FFMA R20, R20, UR36, -R39.reuse ;  /* 0x0000002414147c23 */ /* 0x100fe20008000827 */
[----:B------:R-:W-:Y:S01]  /*2d00*/  FMUL R7, R10, 1.4426950216293334961 ;  /* 0x3fb8aa3b0a077820 */ /* 0x000fe20000400000 */
[----:B------:R-:W2:Y:S01]  /*2d10*/  MUFU.EX2 R79, R79 ;  /* 0x0000004f004f7308 */ /* 0x000ea20000000800 */
[--C-:B------:R-:W-:Y:S01]  /*2d20*/  FFMA R11, R11, UR36, -R39.reuse ;  /* 0x000000240b0b7c23 */ /* 0x100fe20008000827 */
[--C-:B------:R-:W-:Y:S01]  /*2d30*/  FFMA R10, R12, UR36, -R39.reuse ;  /* 0x000000240c0a7c23 */ /* 0x100fe20008000827 */
[--C-:B------:R-:W-:Y:S01]  /*2d40*/  FFMA R19, R19, UR36, -R39.reuse ;  /* 0x0000002413137c23 */ /* 0x100fe20008000827 */
[--C-:B------:R-:W-:Y:S01]  /*2d50*/  FFMA R14, R14, UR36, -R39.reuse ;  /* 0x000000240e0e7c23 */ /* 0x100fe20008000827 */
[----:B------:R-:W-:Y:S01]  /*2d60*/  FMUL R80, R11, 1.4426950216293334961 ;  /* 0x3fb8aa3b0b507820 */ /* 0x000fe20000400000 */
[----:B------:R-:W-:Y:S01]  /*2d70*/  FMUL R10, R10, 1.4426950216293334961 ;  /* 0x3fb8aa3b0a0a7820 */ /* 0x000fe20000400000 */
[--C-:B------:R-:W-:Y:S01]  /*2d80*/  FFMA R13, R13, UR36, -R39.reuse ;  /* 0x000000240d0d7c23 */ /* 0x100fe20008000827 */
[----:B------:R-:W3:Y:S01]  /*2d90*/  MUFU.EX2 R5, R5 ;  /* 0x0000000500057308 */ /* 0x000ee20000000800 */
[----:B------:R-:W-:Y:S01]  /*2da0*/  FMUL R11, R14, 1.4426950216293334961 ;  /* 0x3fb8aa3b0e0b7820 */ /* 0x000fe20000400000 */
[--C-:B------:R-:W-:Y:S01]  /*2db0*/  FFMA R14, R16, UR36, -R39.reuse ;  /* 0x00000024100e7c23 */ /* 0x100fe20008000827 */
[----:B------:R-:W-:Y:S01]  /*2dc0*/  FMUL R13, R13, 1.4426950216293334961 ;  /* 0x3fb8aa3b0d0d7820 */ /* 0x000fe20000400000 */
[--C-:B------:R-:W-:Y:S01]  /*2dd0*/  FFMA R21, R21, UR36, -R39.reuse ;  /* 0x0000002415157c23 */ /* 0x100fe20008000827 */
[--C-:B------:R-:W-:Y:S01]  /*2de0*/  FFMA R23, R23, UR36, -R39.reuse ;  /* 0x0000002417177c23 */ /* 0x100fe20008000827 */
[----:B------:R-:W-:Y:S01]  /*2df0*/  FMUL R14, R14, 1.4426950216293334961 ;  /* 0x3fb8aa3b0e0e7820 */ /* 0x000fe20000400000 */
[--C-:B------:R-:W-:Y:S01]  /*2e00*/  FFMA R17, R17, UR36, -R39.reuse ;  /* 0x0000002411117c23 */ /* 0x100fe20008000827 */
[----:B------:R4:W5:Y:S01]  /*2e10*/  MUFU.EX2 R8, R78 ;  /* 0x0000004e00087308 */ /* 0x0009620000000800 */
[----:B------:R-:W-:Y:S01]  /*2e20*/  FMUL R21, R21, 1.4426950216293334961 ;  /* 0x3fb8aa3b15157820 */ /* 0x000fe20000400000 */
[----:B------:R-:W-:Y:S01]  /*2e30*/  FMUL R23, R23, 1.4426950216293334961 ;  /* 0x3fb8aa3b17177820 */ /* 0x000fe20000400000 */
[--C-:B------:R-:W-:Y:S01]  /*2e40*/  FFMA R26, R26, UR36, -R39.reuse ;  /* 0x000000241a1a7c23 */ /* 0x100fe20008000827 */
[----:B------:R-:W-:Y:S01]  /*2e50*/  FMUL R17, R17, 1.4426950216293334961 ;  /* 0x3fb8aa3b11117820 */ /* 0x000fe20000400000 */
[--C-:B------:R-:W-:Y:S01]  /*2e60*/  FFMA R27, R27, UR36, -R39.reuse ;  /* 0x000000241b1b7c23 */ /* 0x100fe20008000827 */
[--C-:B------:R-:W-:Y:S01]  /*2e70*/  FFMA R22, R22, UR36, -R39.reuse ;  /* 0x0000002416167c23 */ /* 0x100fe20008000827 */
[----:B------:R-:W-:Y:S01]  /*2e80*/  FFMA R29, R29, UR36, -R39 ;  /* 0x000000241d1d7c23 */ /* 0x000fe20008000827 */
[----:B------:R-:W0:Y:S01]  /*2e90*/  MUFU.EX2 R6, R6 ;  /* 0x0000000600067308 */ /* 0x000e220000000800 */
[----:B----4-:R-:W-:Y:S01]  /*2ea0*/  FMUL R78, R15, 1.4426950216293334961 ;  /* 0x3fb8aa3b0f4e7820 */ /* 0x010fe20000400000 */
[----:B------:R-:W-:Y:S01]  /*2eb0*/  FMUL R15, R18, 1.4426950216293334961 ;  /* 0x3fb8aa3b120f7820 */ /* 0x000fe20000400000 */
[----:B------:R-:W-:Y:S01]  /*2ec0*/  FMUL R18, R20, 1.4426950216293334961 ;  /* 0x3fb8aa3b14127820 */ /* 0x000fe20000400000 */
[----:B--2---:R-:W-:Y:S01]  /*2ed0*/  FADD R20, R4, R79 ;  /* 0x0000004f04147221 */ /* 0x004fe20000000000 */
[--C-:B------:R-:W-:Y:S01]  /*2ee0*/  FFMA R25, R25, UR36, -R39.reuse ;  /* 0x0000002419197c23 */ /* 0x100fe20008000827 */
[--C-:B------:R-:W-:Y:S01]  /*2ef0*/  FFMA R30, R30, UR36, -R39.reuse ;  /* 0x000000241e1e7c23 */ /* 0x100fe20008000827 */
[--C-:B------:R-:W-:Y:S01]  /*2f00*/  FFMA R31, R31, UR36, -R39.reuse ;  /* 0x000000241f1f7c23 */ /* 0x100fe20008000827 */
[----:B------:R-:W2:Y:S01]  /*2f10*/  MUFU.EX2 R9, R9 ;  /* 0x0000000900097308 */ /* 0x000ea20000000800 */
[----:B---3--:R-:W-:Y:S01]  /*2f20*/  FADD R83, R5, R20 ;  /* 0x0000001405537221 */ /* 0x008fe20000000000 */
[--C-:B------:R-:W-:Y:S01]  /*2f30*/  FFMA R20, R24, UR36, -R39.reuse ;  /* 0x0000002418147c23 */ /* 0x100fe20008000827 */
[----:B------:R-:W-:Y:S01]  /*2f40*/  FMUL R25, R25, 1.4426950216293334961 ;  /* 0x3fb8aa3b19197820 */ /* 0x000fe20000400000 */
[----:B------:R-:W-:Y:S01]  /*2f50*/  FFMA R32, R32, UR36, -R39 ;  /* 0x0000002420207c23 */ /* 0x000fe20008000827 */
[----:B-----5:R-:W-:Y:S01]  /*2f60*/  FADD R83, R8, R83 ;  /* 0x0000005308537221 */ /* 0x020fe20000000000 */
[----:B------:R-:W-:Y:S01]  /*2f70*/  FMUL R20, R20, 1.4426950216293334961 ;  /* 0x3fb8aa3b14147820 */ /* 0x000fe20000400000 */
[--C-:B------:R-:W-:Y:S01]  /*2f80*/  FFMA R33, R33, UR36, -R39.reuse ;  /* 0x0000002421217c23 */ /* 0x100fe20008000827 */
[----:B------:R-:W3:Y:S01]  /*2f90*/  MUFU.EX2 R7, R7 ;  /* 0x0000000700077308 */ /* 0x000ee20000000800 */
[--C-:B------:R-:W-:Y:S01]  /*2fa0*/  FFMA R34, R34, UR36, -R39.reuse ;  /* 0x0000002422227c23 */ /* 0x100fe20008000827 */
[----:B------:R-:W-:Y:S01]  /*2fb0*/  FFMA R35, R35, UR36, -R39 ;  /* 0x0000002423237c23 */ /* 0x000fe20008000827 */
[----:B------:R-:W-:-:S02]  /*2fc0*/  FMUL R33, R33, 1.4426950216293334961 ;  /* 0x3fb8aa3b21217820 */ /* 0x000fc40000400000 */
[----:B------:R-:W-:Y:S01]  /*2fd0*/  FMUL R34, R34, 1.4426950216293334961 ;  /* 0x3fb8aa3b22227820 */ /* 0x000fe20000400000 */
[----:B------:R-:W-:Y:S02]  /*2fe0*/  FMUL R35, R35, 1.4426950216293334961 ;  /* 0x3fb8aa3b23237820 */ /* 0x000fe40000400000 */
[----:B------:R4:W5:Y:S08]  /*2ff0*/  MUFU.EX2 R12, R80 ;  /* 0x00000050000c7308 */ /* 0x0009700000000800 */
[----:B------:R-:W-:Y:S01]  /*3000*/  MUFU.EX2 R16, R78 ;  /* 0x0000004e00107308 */ /* 0x000fe20000000800 */
[----:B----4-:R-:W-:Y:S01]  /*3010*/  FMUL R80, R19, 1.4426950216293334961 ;  /* 0x3fb8aa3b13507820 */ /* 0x010fe20000400000 */
[----:B------:R-:W-:-:S06]  /*3020*/  FMUL R19, R22, 1.4426950216293334961 ;  /* 0x3fb8aa3b16137820 */ /* 0x000fcc0000400000 */
[----:B------:R-:W4:Y:S08]  /*3030*/  MUFU.EX2 R10, R10 ;  /* 0x0000000a000a7308 */ /* 0x000f300000000800 */
[----:B------:R0:W-:Y:S08]  /*3040*/  MUFU.EX2 R78, R80 ;  /* 0x00000050004e7308 */ /* 0x0001f00000000800 */
[----:B------:R-:W1:Y:S01]  /*3050*/  MUFU.EX2 R13, R13 ;  /* 0x0000000d000d7308 */ /* 0x000e620000000800 */
[----:B0-----:R-:W-:Y:S01]  /*3060*/  FADD R80, R6, R83 ;  /* 0x0000005306507221 */ /* 0x001fe20000000000 */
[----:B------:R-:W-:-:S04]  /*3070*/  IMAD.WIDE R82, R61, 0x2, R56 ;  /* 0x000000023d527825 */ /* 0x000fc800078e0238 */
[----:B--2---:R-:W-:Y:S02]  /*3080*/  FADD R80, R9, R80 ;  /* 0x0000005009507221 */ /* 0x004fe40000000000 */
[----:B------:R-:W0:Y:S08]  /*3090*/  MUFU.EX2 R11, R11 ;  /* 0x0000000b000b7308 */ /* 0x000e300000000800 */
[----:B------:R3:W-:Y:S08]  /*30a0*/  MUFU.EX2 R81, R21 ;  /* 0x0000001500517308 */ /* 0x0007f00000000800 */
[----:B------:R2:W-:Y:S01]  /*30b0*/  MUFU.EX2 R24, R23 ;  /* 0x0000001700187308 */ /* 0x0005e20000000800 */
[----:B---3--:R-:W-:-:S04]  /*30c0*/  FADD R21, R7, R80 ;  /* 0x0000005007157221 */ /* 0x008fc80000000000 */
[----:B-----5:R-:W-:-:S03]  /*30d0*/  FADD R21, R12, R21 ;  /* 0x000000150c157221 */ /* 0x020fc60000000000 */
[----:B------:R-:W3:Y:S01]  /*30e0*/  MUFU.EX2 R14, R14 ;  /* 0x0000000e000e7308 */ /* 0x000ee20000000800 */
[----:B--2---:R-:W-:Y:S01]  /*30f0*/  FMUL R23, R26, 1.4426950216293334961 ;  /* 0x3fb8aa3b1a177820 */ /* 0x004fe20000400000 */
[----:B----4-:R-:W-:Y:S01]  /*3100*/  FADD R26, R10, R21 ;  /* 0x000000150a1a7221 */ /* 0x010fe20000000000 */
[----:B------:R-:W-:-:S03]  /*3110*/  FMUL R21, R27, 1.4426950216293334961 ;  /* 0x3fb8aa3b1b157820 */ /* 0x000fc60000400000 */
[----:B-1----:R-:W-:Y:S02]  /*3120*/  FADD R26, R13, R26 ;  /* 0x0000001a0d1a7221 */ /* 0x002fe40000000000 */
[----:B------:R-:W1:Y:S02]  /*3130*/  MUFU.EX2 R17, R17 ;  /* 0x0000001100117308 */ /* 0x000e640000000800 */
[----:B0-----:R-:W-:-:S04]  /*3140*/  FADD R27, R11, R26 ;  /* 0x0000001a0b1b7221 */ /* 0x001fc80000000000 */
[----:B------:R-:W-:Y:S02]  /*3150*/  FADD R27, R16, R27 ;  /* 0x0000001b101b7221 */ /* 0x000fe40000000000 */
[----:B------:R-:W0:Y:S02]  /*3160*/  MUFU.EX2 R15, R15 ;  /* 0x0000000f000f7308 */ /* 0x000e240000000800 */
[----:B---3--:R-:W-:Y:S01]  /*3170*/  FADD R80, R14, R27 ;  /* 0x0000001b0e507221 */ /* 0x008fe20000000000 */
[----:B------:R-:W-:-:S05]  /*3180*/  FMUL R27, R29, 1.4426950216293334961 ;  /* 0x3fb8aa3b1d1b7820 */ /* 0x000fca0000400000 */
[----:B------:R-:W2:Y:S01]  /*3190*/  MUFU.EX2 R18, R18 ;  /* 0x0000001200127308 */ /* 0x000ea20000000800 */
[----:B-1----:R-:W-:-:S07]  /*31a0*/  FADD R80, R17, R80 ;  /* 0x0000005011507221 */ /* 0x002fce0000000000 */
[----:B------:R-:W1:Y:S01]  /*31b0*/  MUFU.EX2 R19, R19 ;  /* 0x0000001300137308 */ /* 0x000e620000000800 */
[----:B0-----:R-:W-:-:S07]  /*31c0*/  FADD R29, R15, R80 ;  /* 0x000000500f1d7221 */ /* 0x001fce0000000000 */
[----:B------:R0:W3:Y:S08]  /*31d0*/  MUFU.EX2 R22, R20 ;  /* 0x0000001400167308 */ /* 0x0000f00000000800 */
[----:B------:R-:W4:Y:S01]  /*31e0*/  MUFU.EX2 R25, R25 ;  /* 0x0000001900197308 */ /* 0x000f220000000800 */
[----:B0-----:R-:W-:-:S04]  /*31f0*/  FFMA R20, R28, UR36, -R39 ;  /* 0x000000241c147c23 */ /* 0x001fc80008000827 */
[----:B------:R-:W-:-:S03]  /*3200*/  FMUL R20, R20, 1.4426950216293334961 ;  /* 0x3fb8aa3b14147820 */ /* 0x000fc60000400000 */
[----:B------:R0:W-:Y:S08]  /*3210*/  MUFU.EX2 R28, R21 ;  /* 0x00000015001c7308 */ /* 0x0001f00000000800 */
[----:B------:R5:W-:Y:S01]  /*3220*/  MUFU.EX2 R26, R20 ;  /* 0x00000014001a7308 */ /* 0x000be20000000800 */
[----:B0-----:R-:W-:Y:S01]  /*3230*/  FADD R21, R78, R29 ;  /* 0x0000001d4e157221 */ /* 0x001fe20000000000 */
[----:B------:R-:W-:-:S03]  /*3240*/  FMUL R29, R30, 1.4426950216293334961 ;  /* 0x3fb8aa3b1e1d7820 */ /* 0x000fc60000400000 */
[----:B--2---:R-:W-:-:S03]  /*3250*/  FADD R30, R18, R21 ;  /* 0x00000015121e7221 */ /* 0x004fc60000000000 */
[----:B------:R-:W0:Y:S01]  /*3260*/  MUFU.EX2 R23, R23 ;  /* 0x0000001700177308 */ /* 0x000e220000000800 */
[----:B-----5:R-:W-:Y:S01]  /*3270*/  FADD R20, R81, R30 ;  /* 0x0000001e51147221 */ /* 0x020fe20000000000 */
[----:B------:R-:W-:Y:S01]  /*3280*/  FMUL R30, R31, 1.4426950216293334961 ;  /* 0x3fb8aa3b1f1e7820 */ /* 0x000fe20000400000 */
[----:B------:R-:W-:Y:S02]  /*3290*/  FMUL R31, R32, 1.4426950216293334961 ;  /* 0x3fb8aa3b201f7820 */ /* 0x000fe40000400000 */
[----:B-1----:R-:W-:-:S03]  /*32a0*/  FADD R21, R19, R20 ;  /* 0x0000001413157221 */ /* 0x002fc60000000000 */
[----:B------:R-:W1:Y:S01]  /*32b0*/  MUFU.EX2 R27, R27 ;  /* 0x0000001b001b7308 */ /* 0x000e620000000800 */
[----:B------:R-:W-:-:S04]  /*32c0*/  FADD R21, R24, R21 ;  /* 0x0000001518157221 */ /* 0x000fc80000000000 */
[----:B---3--:R-:W-:-:S03]  /*32d0*/  FADD R20, R22, R21 ;  /* 0x0000001516147221 */ /* 0x008fc60000000000 */
[----:B------:R-:W2:Y:S01]  /*32e0*/  MUFU.EX2 R29, R29 ;  /* 0x0000001d001d7308 */ /* 0x000ea20000000800 */
[----:B----4-:R-:W-:-:S04]  /*32f0*/  FADD R20, R25, R20 ;  /* 0x0000001419147221 */ /* 0x010fc80000000000 */
[----:B0-----:R-:W-:-:S03]  /*3300*/  FADD R21, R23, R20 ;  /* 0x0000001417157221 */ /* 0x001fc60000000000 */
[----:B------:R-:W0:Y:S01]  /*3310*/  MUFU.EX2 R30, R30 ;  /* 0x0000001e001e7308 */ /* 0x000e220000000800 */
[----:B------:R-:W-:-:S04]  /*3320*/  FADD R21, R28, R21 ;  /* 0x000000151c157221 */ /* 0x000fc80000000000 */
[----:B------:R-:W-:-:S03]  /*3330*/  FADD R20, R26, R21 ;  /* 0x000000151a147221 */ /* 0x000fc60000000000 */
[----:B------:R-:W3:Y:S01]  /*3340*/  MUFU.EX2 R31, R31 ;  /* 0x0000001f001f7308 */ /* 0x000ee20000000800 */
[----:B-1----:R-:W-:-:S04]  /*3350*/  FADD R20, R27, R20 ;  /* 0x000000141b147221 */ /* 0x002fc80000000000 */
[----:B--2---:R-:W-:-:S03]  /*3360*/  FADD R21, R29, R20 ;  /* 0x000000141d157221 */ /* 0x004fc60000000000 */
[----:B------:R1:W2:Y:S01]  /*3370*/  MUFU.EX2 R86, R33 ;  /* 0x0000002100567308 */ /* 0x0002a20000000800 */
[----:B0-----:R-:W-:-:S07]  /*3380*/  FADD R20, R30, R21 ;  /* 0x000000151e147221 */ /* 0x001fce0000000000 */
[----:B------:R-:W0:Y:S01]  /*3390*/  MUFU.EX2 R85, R34 ;  /* 0x0000002200557308 */ /* 0x000e220000000800 */
[----:B---3--:R-:W-:Y:S01]  /*33a0*/  FADD R21, R31, R20 ;  /* 0x000000141f157221 */ /* 0x008fe20000000000 */
[----:B-1----:R-:W-:-:S06]  /*33b0*/  IMAD.WIDE R32, R61, 0x2, R46 ;  /* 0x000000023d207825 */ /* 0x002fcc00078e022e */
[----:B------:R-:W1:Y:S01]  /*33c0*/  MUFU.EX2 R84, R35 ;  /* 0x0000002300547308 */ /* 0x000e620000000800 */
[----:B--2---:R-:W-:-:S04]  /*33d0*/  FADD R20, R86, R21 ;  /* 0x0000001556147221 */ /* 0x004fc80000000000 */
[----:B0-----:R-:W-:-:S04]  /*33e0*/  FADD R21, R85, R20 ;  /* 0x0000001455157221 */ /* 0x001fc80000000000 */
[----:B-1----:R-:W-:-:S05]  /*33f0*/  FADD R20, R84, R21 ;  /* 0x0000001554147221 */ /* 0x002fca0000000000 */
[----:B------:R0:W1:Y:S01]  /*3400*/  SHFL.BFLY PT, R21, R20, 0x10, 0x1f ;  /* 0x0e001f0014157f89 */ /* 0x00006200000e0000 */
[----:B------:R-:W-:Y:S05]  /*3410*/  @!P2 BRA `(.L_x_15) ;  /* 0x000000140008a947 */ /* 0x000fea0003800000 */
.L_x_24:
[C---:B------:R-:W-:Y:S01]  /*3420*/  IMAD.WIDE R92, R61.reuse, 0x2, R54 ;  /* 0x000000023d5c7825 */ /* 0x040fe200078e0236 */
[----:B------:R-:W2:Y:S03]  /*3430*/  LDG.E.U16 R83, desc[UR20][R82.64] ;  /* 0x0000001452537981 */ /* 0x000ea6000c1e1500 */
[C---:B------:R-:W-:Y:S01]  /*3440*/  IMAD.WIDE R90, R61.reuse, 0x2, R44 ;  /* 0x000000023d5a7825 */ /* 0x040fe200078e022c */
[----:B------:R-:W3:Y:S03]  /*3450*/  LDG.E.U16 R35, desc[UR20][R32.64] ;  /* 0x0000001420237981 */ /* 0x000ee6000c1e1500 */
[C---:B------:R-:W-:Y:S01]  /*3460*/  IMAD.WIDE R88, R61.reuse, 0x2, R50 ;  /* 0x000000023d587825 */ /* 0x040fe200078e0232 */
[----:B------:R4:W5:Y:S04]  /*3470*/  LDG.E.U16 R34, desc[UR20][R90.64] ;  /* 0x000000145a227981 */ /* 0x000968000c1e1500 */
[----:B------:R0:W5:Y:S04]  /*3480*/  LDG.E.U16 R82, desc[UR20][R92.64] ;  /* 0x000000145c527981 */ /* 0x000168000c1e1500 */
[----:B------:R1:W5:Y:S01]  /*3490*/  LDG.E.U16 R77, desc[UR20][R88.64] ;  /* 0x00000014584d7981 */ /* 0x000362000c1e1500 */
[----:B----4-:R-:W-:-:S04]  /*34a0*/  IMAD.WIDE R90, R61, 0x2, R48 ;  /* 0x000000023d5a7825 */ /* 0x010fc800078e0230 */
[C---:B0-----:R-:W-:Y:S01]  /*34b0*/  IMAD.WIDE R92, R61.reuse, 0x2, R42 ;  /* 0x000000023d5c7825 */ /* 0x041fe200078e022a */
[----:B------:R-:W4:Y:S03]  /*34c0*/  LDG.E.U16 R80, desc[UR20][R90.64] ;  /* 0x000000145a507981 */ /* 0x000f26000c1e1500 */
[----:B-1----:R-:W-:Y:S01]  /*34d0*/  IMAD.WIDE R88, R61, 0x2, R40 ;  /* 0x000000023d587825 */ /* 0x002fe200078e0228 */
[----:B------:R-:W4:Y:S04]  /*34e0*/  LDG.E.U16 R33, desc[UR20][R92.64] ;  /* 0x000000145c217981 */ /* 0x000f28000c1e1500 */
[----:B------:R-:W4:Y:S01]  /*34f0*/  LDG.E.U16 R32, desc[UR20][R88.64] ;  /* 0x0000001458207981 */ /* 0x000f22000c1e1500 */
[----:B------:R-:W-:-:S02]  /*3500*/  F2FP.F16.F32.PACK_AB R5, R8, R5 ;  /* 0x000000050805723e */ /* 0x000fc400000000ff */
[----:B------:R-:W-:Y:S02]  /*3510*/  F2FP.F16.F32.PACK_AB R6, R9, R6 ;  /* 0x000000060906723e */ /* 0x000fe400000000ff */
[----:B------:R-:W-:Y:S02]  /*3520*/  F2FP.F16.F32.PACK_AB R7, R12, R7 ;  /* 0x000000070c07723e */ /* 0x000fe400000000ff */
[----:B------:R-:W-:Y:S02]  /*3530*/  F2FP.F16.F32.PACK_AB R8, R13, R10 ;  /* 0x0000000a0d08723e */ /* 0x000fe400000000ff */
[----:B------:R-:W-:Y:S02]  /*3540*/  F2FP.F16.F32.PACK_AB R9, R16, R11 ;  /* 0x0000000b1009723e */ /* 0x000fe400000000ff */
[----:B------:R-:W-:Y:S02]  /*3550*/  F2FP.F16.F32.PACK_AB R10, R17, R14 ;  /* 0x0000000e110a723e */ /* 0x000fe400000000ff */
        /* <DEDUP_REMOVED lines=9> */
[----:B------:R-:W-:Y:S01]  /*35f0*/  F2FP.F16.F32.PACK_AB R19, R84, R85 ;  /* 0x000000555413723e */ /* 0x000fe200000000ff */
[----:B------:R-:W-:-:S03]  /*3600*/  FADD R22, -R39, R76 ;  /* 0x0000004c27167221 */ /* 0x000fc60000000100 */
[----:B------:R-:W-:Y:S01]  /*3610*/  STTM.16dp32bit_t0_t15.x16 tmem[UR12+0x10], R4 ;  /* 0x00001004000079ed */ /* 0x000fe20008a0000c */
[----:B------:R0:W-:Y:S01]  /*3620*/  STTM.16dp32bit_t16_t31.x16 tmem[UR12+0x20], R4 ;  /* 0x00002004000079ed */ /* 0x0001e20008a2000c */
[----:B------:R-:W-:-:S04]  /*3630*/  FMUL R22, R22, 1.4426950216293334961 ;  /* 0x3fb8aa3b16167820 */ /* 0x000fc80000400000 */
[----:B0-----:R-:W0:Y:S01]  /*3640*/  MUFU.EX2 R13, R22 ;  /* 0x00000016000d7308 */ /* 0x001e220000000800 */
[----:B------:R-:W-:Y:S01]  /*3650*/  ULEA UR13, UR25, UR11, 0x3 ;  /* 0x0000000b190d7291 */ /* 0x000fe2000f8e18ff */
[----:B------:R-:W-:Y:S01]  /*3660*/  FADD R20, R20, R21 ;  /* 0x0000001514147221 */ /* 0x000fe20000000000 */
[----:B------:R-:W-:Y:S02]  /*3670*/  UMOV UR4, UR5 ;  /* 0x0000000500047c82 */ /* 0x000fe40008000000 */
[----:B------:R-:W-:Y:S01]  /*3680*/  UIADD3 UR13, UPT, UPT, UR13, 0x2000, URZ ;  /* 0x000020000d0d7890 */ /* 0x000fe2000fffe0ff */
[----:B--2---:R1:W-:Y:S04]  /*3690*/  STS.U16 [R38+UR11+0x1800], R83 ;  /* 0x0018005326007988 */ /* 0x0043e8000800040b */
[----:B---3--:R1:W-:Y:S04]  /*36a0*/  STS.U16 [R38+UR11+0x1c00], R35 ;  /* 0x001c002326007988 */ /* 0x0083e8000800040b */
[----:B-----5:R1:W-:Y:S04]  /*36b0*/  STS.U16 [R37+UR11+0x1d00], R34 ;  /* 0x001d002225007988 */ /* 0x0203e8000800040b */
[----:B------:R1:W-:Y:S04]  /*36c0*/  STS.U16 [R37+UR11+0x1900], R82 ;  /* 0x0019005225007988 */ /* 0x0003e8000800040b */
[----:B------:R1:W-:Y:S04]  /*36d0*/  STS.U16 [R36+UR11+0x1a00], R77 ;  /* 0x001a004d24007988 */ /* 0x0003e8000800040b */
[----:B----4-:R1:W-:Y:S04]  /*36e0*/  STS.U16 [R36+UR11+0x1e00], R33 ;  /* 0x001e002124007988 */ /* 0x0103e8000800040b */
[----:B------:R1:W-:Y:S04]  /*36f0*/  STS.U16 [R3+UR11+0x1b00], R80 ;  /* 0x001b005003007988 */ /* 0x0003e8000800040b */
[----:B------:R1:W-:Y:S01]  /*3700*/  STS.U16 [R3+UR11+0x1f00], R32 ;  /* 0x001f002003007988 */ /* 0x0003e2000800040b */
[----:B------:R-:W2:Y:S02]  /*3710*/  FENCE.VIEW.ASYNC.T ;  /* 0x00000000000073c6 */ /* 0x000ea40000000200 */
[----:B--2---:R-:W-:Y:S06]  /*3720*/  BAR.SYNC.DEFER_BLOCKING 0x0 ;  /* 0x0000000000007b1d */ /* 0x004fec0000010000 */
[----:B------:R-:W-:Y:S01]  /*3730*/  LDTM.16dp32bit_t0_t15.x8 R4, tmem[UR12] ;  /* 0x0000000c000479ee */ /* 0x000fe20008980000 */
[----:B------:R-:W0:Y:S01]  /*3740*/  LDTM.16dp32bit_t16_t31.x8 R4, tmem[UR12+0x8] ;  /* 0x0000080c000479ee */ /* 0x000e2200089a0000 */
[----:B------:R-:W-:Y:S01]  /*3750*/  NOP ;  /* 0x0000000000007918 */ /* 0x000fe20000000000 */
[C---:B0-----:R-:W-:Y:S01]  /*3760*/  FMUL R4, R13.reuse, R4 ;  /* 0x000000040d047220 */ /* 0x041fe20000400000 */
        /* <DEDUP_REMOVED lines=8> */
[----:B------:R1:W-:Y:S01]  /*37f0*/  STTM.16dp32bit_t16_t31.x8 tmem[UR12+0x8], R4 ;  /* 0x00000804000079ed */ /* 0x0003e200089a000c */
[----:B------:R-:W0:Y:S02]  /*3800*/  FENCE.VIEW.ASYNC.T ;  /* 0x00000000000073c6 */ /* 0x000e240000000200 */
[----:B0-----:R-:W-:Y:S06]  /*3810*/  BAR.SYNC.DEFER_BLOCKING 0x0 ;  /* 0x0000000000007b1d */ /* 0x001fec0000010000 */
[----:B------:R0:W-:Y:S06]  /*3820*/  MEMBAR.ALL.CTA ;  /* 0x0000000000007992 */ /* 0x0001ec0000008000 */
[----:B0-----:R-:W0:Y:S02]  /*3830*/  FENCE.VIEW.ASYNC.S ;  /* 0x00000000000073c6 */ /* 0x001e240000000000 */
[----:B0-----:R-:W-:Y:S06]  /*3840*/  BAR.SYNC.DEFER_BLOCKING 0x0 ;  /* 0x0000000000007b1d */ /* 0x001fec0000010000 */
[----:B------:R-:W-:Y:S05]  /*3850*/  BRA.U UP1, `(.L_x_16) ;  /* 0x0000000101587547 */ /* 0x000fea000b800000 */
[----:B------:R-:W-:Y:S02]  /*3860*/  UIADD3 UR34, UPT, UPT, UR10, 0x18, URZ ;  /* 0x000000180a227890 */ /* 0x000fe4000fffe0ff */
[----:B------:R-:W-:Y:S02]  /*3870*/  UIADD3 UR35, UPT, UPT, UR10, 0x20, URZ ;  /* 0x000000200a237890 */ /* 0x000fe4000fffe0ff */
[----:B------:R-:W-:Y:S01]  /*3880*/  UIADD3 UR37, UPT, UPT, UR10, 0x28, URZ ;  /* 0x000000280a257890 */ /* 0x000fe2000fffe0ff */
[----:B------:R-:W-:Y:S01]  /*3890*/  UMOV UR18, 0x0 ;  /* 0x0000000000127882 */ /* 0x000fe20000000000 */
[----:B------:R-:W-:Y:S01]  /*38a0*/  UMOV UR19, 0x4040010 ;  /* 0x0404001000137882 */ /* 0x000fe20000000000 */
[----:B------:R-:W-:Y:S01]  /*38b0*/  UMOV UR16, UR23 ;  /* 0x0000001700107c82 */ /* 0x000fe20008000000 */
[----:B------:R-:W-:Y:S01]  /*38c0*/  UMOV UR17, 0x40004040 ;  /* 0x4000404000117882 */ /* 0x000fe20000000000 */
[----:B------:R-:W-:Y:S01]  /*38d0*/  UMOV UR38, 0x0 ;  /* 0x0000000000267882 */ /* 0x000fe20000000000 */
[----:B------:R-:W-:Y:S01]  /*38e0*/  UMOV UR39, 0x4040010 ;  /* 0x0404001000277882 */ /* 0x000fe20000000000 */
[----:B------:R-:W-:Y:S01]  /*38f0*/  UMOV UR40, 0x0 ;  /* 0x0000000000287882 */ /* 0x000fe20000000000 */
[----:B------:R-:W-:Y:S01]  /*3900*/  UMOV UR41, 0x4040010 ;  /* 0x0404001000297882 */ /* 0x000fe20000000000 */
[----:B------:R-:W-:Y:S01]  /*3910*/  UMOV UR8, UR13 ;  /* 0x0000000d00087c82 */ /* 0x000fe20008000000 */
[----:B------:R-:W-:Y:S01]  /*3920*/  UMOV UR9, URZ ;  /* 0x000000ff00097c82 */ /* 0x000fe20008000000 */
[----:B------:R0:W-:Y:S01]  /*3930*/  UTCHMMA tmem[UR15], gdesc[UR16], tmem[UR10], tmem[UR18], idesc[UR19], UPT ;  /* 0x00ff12100f0079ea */ /* 0x0001e2000b80000a */
        /* <DEDUP_REMOVED lines=8> */
.L_x_16:
[----:B------:R-:W-:Y:S01]  /*39c0*/  UIADD3 UR25, UPT, UPT, UR25, 0x1, URZ ;  /* 0x0000000119197890 */ /* 0x000fe2000fffe0ff */
[----:B------:R-:W-:Y:S01]  /*39d0*/  FFMA R52, R13, R52, R20 ;  /* 0x000000340d347223 */ /* 0x000fe20000000014 */
[----:B------:R-:W-:Y:S01]  /*39e0*/  UIADD3 UR6, UPT, UPT, UR6, 0x40, URZ ;  /* 0x0000004006067890 */ /* 0x000fe2000fffe0ff */
[----:B------:R-:W-:Y:S01]  /*39f0*/  IADD3 R61, PT, PT, R61, UR24, RZ ;  /* 0x000000183d3d7c10 */ /* 0x000fe2000fffe0ff */
[----:B------:R-:W-:Y:S01]  /*3a00*/  UISETP.GT.AND UP2, UPT, UR25, 0x1, UPT ;  /* 0x000000011900788c */ /* 0x000fe2000bf44270 */
[----:B------:R-:W-:Y:S02]  /*3a10*/  IADD3 R60, PT, PT, R53, R60, RZ ;  /* 0x0000003c353c7210 */ /* 0x000fe40007ffe0ff */
[----:B-1----:R-:W-:Y:S01]  /*3a20*/  MOV R77, UR4 ;  /* 0x00000004004d7c02 */ /* 0x002fe20008000f00 */
[----:B0-----:R-:W-:Y:S01]  /*3a30*/  USEL UR5, URZ, 0x1, !UP2 ;  /* 0x00000001ff057887 */ /* 0x001fe2000d000000 */
[----:B------:R-:W-:Y:S01]  /*3a40*/  MOV R76, R39 ;  /* 0x00000027004c7202 */ /* 0x000fe20000000f00 */
[----:B------:R-:W-:-:S02]  /*3a50*/  USEL UR25, UR25, URZ, !UP2 ;  /* 0x000000ff19197287 */ /* 0x000fc4000d000000 */
[----:B------:R-:W-:Y:S02]  /*3a60*/  UISETP.GE.AND UP2, UPT, UR6, UR14, UPT ;  /* 0x0000000e0600728c */ /* 0x000fe4000bf46270 */
[----:B------:R-:W-:-:S07]  /*3a70*/  ULOP3.LUT UR5, UR4, UR5, URZ, 0x3c, !UPT ;  /* 0x0000000504057292 */ /* 0x000fce000f8e3cff */
[----:B------:R-:W-:Y:S05]  /*3a80*/  BRA.U !UP2, `(.L_x_17) ;  /* 0xffffffe90ab07547 */ /* 0x000fea000b83ffff */
.L_x_12:
[----:B------:R-:W1:Y:S01]  /*3a90*/  LDCU UR5, c[0x0][0x3f0] ;  /* 0x00007e00ff0577ac */ /* 0x000e620008000800 */
[C---:B0--3--:R-:W-:Y:S01]  /*3aa0*/  FMUL R4, R52.reuse, 8388608 ;  /* 0x4b00000034047820 */ /* 0x049fe20000400000 */
[----:B------:R-:W-:Y:S02]  /*3ab0*/  FSETP.GEU.AND P4, PT, R52, 1.175494350822287508e-38, PT ;  /* 0x008000003400780b */ /* 0x000fe40003f8e000 */
[C---:B------:R-:W-:Y:S02]  /*3ac0*/  SHF.L.U32 R5, R0.reuse, 0x5, RZ ;  /* 0x0000000500057819 */ /* 0x040fe400000006ff */
[----:B------:R-:W-:Y:S02]  /*3ad0*/  SHF.L.U32 R14, R0, 0x4, RZ ;  /* 0x00000004000e7819 */ /* 0x000fe400000006ff */
[----:B------:R-:W-:Y:S02]  /*3ae0*/  FSEL R19, R4, R52, !P4 ;  /* 0x0000003404137208 */ /* 0x000fe40006000000 */
[----:B------:R-:W-:-:S02]  /*3af0*/  SHF.R.S32.HI R15, RZ, 0x2, R0 ;  /* 0x00000002ff0f7819 */ /* 0x000fc40000011400 */
[----:B------:R-:W-:Y:S02]  /*3b00*/  FSETP.GT.AND P3, PT, |R52|, 8.50705917302346158658e+37, PT ;  /* 0x7e8000003400780b */ /* 0x000fe40003f64200 */
[----:B------:R-:W-:Y:S02]  /*3b10*/  LOP3.LUT R3, R0, 0x70, RZ, 0xc0, !PT ;  /* 0x0000007000037812 */ /* 0x000fe400078ec0ff */
[----:B------:R-:W-:Y:S01]  /*3b20*/  LOP3.LUT R13, R5, 0x700, RZ, 0xc0, !PT ;  /* 0x00000700050d7812 */ /* 0x000fe200078ec0ff */
[----:B-1----:R-:W-:Y:S01]  /*3b30*/  UISETP.GE.AND UP0, UPT, UR5, 0x1, UPT ;  /* 0x000000010500788c */ /* 0x002fe2000bf06270 */
[----:B------:R-:W-:Y:S02]  /*3b40*/  LOP3.LUT R18, R14, 0x30, RZ, 0xc0, !PT ;  /* 0x000000300e127812 */ /* 0x000fe400078ec0ff */
[----:B------:R-:W-:-:S06]  /*3b50*/  IADD3 R12, PT, PT, R19, -0x3f3504f3, RZ ;  /* 0xc0cafb0d130c7810 */ /* 0x000fcc0007ffe0ff */
[----:B------:R-:W-:Y:S05]  /*3b60*/  BRA.U !UP0, `(.L_x_18) ;  /* 0x0000000108107547 */ /* 0x000fea000b800000 */
[----:B------:R-:W-:-:S06]  /*3b70*/  USHF.L.U32 UR4, UR4, 0x1f, URZ ;  /* 0x0000001f04047899 */ /* 0x000fcc00080006ff */
[----:B------:R-:W-:-:S04]  /*3b80*/  MOV R4, UR4 ;  /* 0x0000000400047c02 */ /* 0x000fc80008000f00 */
[----:B------:R-:W0:Y:S02]  /*3b90*/  SYNCS.PHASECHK.TRANS64.TRYWAIT P2, [UR13], R4 ;  /* 0x00000004ff0075a7 */ /* 0x000e24000804110d */
[----:B0-----:R-:W-:Y:S05]  /*3ba0*/  @!P2 BRA `(.L_x_19) ;  /* 0x0000000c0030a947 */ /* 0x001fea0003800000 */
.L_x_18:
[----:B------:R-:W-:Y:S01]  /*3bb0*/  BAR.SYNC.DEFER_BLOCKING 0x0 ;  /* 0x0000000000007b1d */ /* 0x000fe20000010000 */
[C---:B------:R-:W-:Y:S01]  /*3bc0*/  FSETP.GEU.AND P2, PT, |R52|.reuse, 1.175494350822287508e-38, PT ;  /* 0x008000003400780b */ /* 0x040fe20003f4e200 */
[----:B------:R-:W-:Y:S01]  /*3bd0*/  @P3 FMUL R52, R52, 0.25 ;  /* 0x3e80000034343820 */ /* 0x000fe20000400000 */
[----:B------:R-:W-:Y:S01]  /*3be0*/  LOP3.LUT R12, R12, 0xff800000, RZ, 0xc0, !PT ;  /* 0xff8000000c0c7812 */ /* 0x000fe200078ec0ff */
[----:B------:R-:W-:Y:S01]  /*3bf0*/  HFMA2 R22, -RZ, RZ, 1.443359375, -0.2030029296875 ;  /* 0x3dc6b27fff167431 */ /* 0x000fe200000001ff */
[----:B------:R-:W-:Y:S01]  /*3c00*/  LEA R20, R3, R18, 0x2 ;  /* 0x0000001203147211 */ /* 0x000fe200078e10ff */
[----:B------:R-:W0:Y:S01]  /*3c10*/  LDCU.64 UR4, c[0x0][0x3e0] ;  /* 0x00007c00ff0477ac */ /* 0x000e220008000a00 */
[-C--:B------:R-:W-:Y:S02]  /*3c20*/  IADD3 R3, PT, PT, R19, -R12.reuse, RZ ;  /* 0x8000000c13037210 */ /* 0x080fe40007ffe0ff */
[----:B------:R-:W-:Y:S02]  /*3c30*/  LOP3.LUT R16, R13, 0x70, R14, 0xf8, !PT ;  /* 0x000000700d107812 */ /* 0x000fe400078ef80e */
[----:B------:R-:W-:Y:S01]  /*3c40*/  I2FP.F32.S32 R12, R12 ;  /* 0x0000000c000c7245 */ /* 0x000fe20000201400 */
[----:B------:R-:W-:Y:S01]  /*3c50*/  FADD R13, R3, -1 ;  /* 0xbf800000030d7421 */ /* 0x000fe20000000000 */
[----:B------:R-:W-:Y:S01]  /*3c60*/  FSEL R3, RZ, -23, P4 ;  /* 0xc1b80000ff037808 */ /* 0x000fe20002000000 */
[----:B------:R-:W-:Y:S01]  /*3c70*/  @!P2 FMUL R52, R52, 16777216 ;  /* 0x4b8000003434a820 */ /* 0x000fe20000400000 */
[----:B------:R-:W-:-:S02]  /*3c80*/  SGXT R15, R15, 0x1 ;  /* 0x000000010f0f781a */ /* 0x000fc40000000200 */
[----:B------:R-:W-:Y:S01]  /*3c90*/  SHF.L.U32 R14, R0, 0x6, RZ ;  /* 0x00000006000e7819 */ /* 0x000fe200000006ff */
[----:B------:R-:W-:Y:S01]  /*3ca0*/  FFMA.FTZ R3, R12, 1.1920928955078125e-07, R3 ;  /* 0x340000000c037823 */ /* 0x000fe20000010003 */
[----:B------:R-:W-:Y:S01]  /*3cb0*/  LOP3.LUT R20, R20, 0x440, R15, 0x78, !PT ;  /* 0x0000044014147812 */ /* 0x000fe200078e780f */
[----:B------:R-:W1:Y:S01]  /*3cc0*/  MUFU.RCP R12, R52 ;  /* 0x00000034000c7308 */ /* 0x000e620000001000 */
[----:B------:R-:W-:Y:S02]  /*3cd0*/  SHF.L.U32 R15, R0, 0x1, RZ ;  /* 0x00000001000f7819 */ /* 0x000fe400000006ff */
[----:B------:R-:W-:Y:S01]  /*3ce0*/  LOP3.LUT R17, R14, 0x200, RZ, 0xc0, !PT ;  /* 0x000002000e117812 */ /* 0x000fe200078ec0ff */
[----:B------:R-:W2:Y:S02]  /*3cf0*/  @!P1 SYNCS.CCTL.IV [UR11+0x2000] ;  /* 0x00200000ff0099b1 */ /* 0x000ea4000800000b */
[----:B--2---:R-:W-:Y:S01]  /*3d00*/  BAR.SYNC.DEFER_BLOCKING 0x0 ;  /* 0x0000000000007b1d */ /* 0x004fe20000010000 */
[C---:B------:R-:W-:Y:S01]  /*3d10*/  FFMA.FTZ R14, R13.reuse, R22, -0.16845393180847167969 ;  /* 0xbe2c7f300d0e7423 */ /* 0x040fe20000010016 */
[----:B------:R-:W-:Y:S01]  /*3d20*/  LOP3.LUT R16, R16, 0xc0, R15, 0x78, !PT ;  /* 0x000000c010107812 */ /* 0x000fe200078e780f */
[----:B0-----:R-:W-:Y:S01]  /*3d30*/  UIMAD UR4, UR7, UR4, URZ ;  /* 0x00000004070472a4 */ /* 0x001fe2000f8e02ff */
[----:B------:R-:W-:Y:S01]  /*3d40*/  IADD3 R17, PT, PT, R20, UR11, R17 ;  /* 0x0000000b14117c10 */ /* 0x000fe2000fffe011 */
[----:B------:R-:W-:Y:S01]  /*3d50*/  FFMA.FTZ R14, R13, R14, 0.1716887056827545166 ;  /* 0x3e2fcf2a0d0e7423 */ /* 0x000fe2000001000e */
[----:B------:R-:W-:-:S02]  /*3d60*/  IADD3 R16, PT, PT, R16, UR11, RZ ;  /* 0x0000000b10107c10 */ /* 0x000fc4000fffe0ff */
[----:B------:R-:W0:Y:S01]  /*3d70*/  LDC R20, c[0x0][0x3e8] ;  /* 0x0000fa00ff147b82 */ /* 0x000e220000000800 */
[----:B------:R-:W-:Y:S01]  /*3d80*/  LDTM.16dp32bit_t0_t15.x8 R4, tmem[UR12] ;  /* 0x0000000c000479ee */ /* 0x000fe20008980000 */
[----:B------:R-:W2:Y:S01]  /*3d90*/  LDTM.16dp32bit_t16_t31.x8 R4, tmem[UR12+0x8] ;  /* 0x0000080c000479ee */ /* 0x000ea200089a0000 */
[----:B------:R-:W-:Y:S01]  /*3da0*/  FFMA.FTZ R14, R13, R14, -0.17900948226451873779 ;  /* 0xbe374e430d0e7423 */ /* 0x000fe2000001000e */
[----:B------:R-:W-:-:S03]  /*3db0*/  USHF.L.U32 UR6, UR4, 0x1, URZ ;  /* 0x0000000104067899 */ /* 0x000fc600080006ff */
[C---:B------:R-:W-:Y:S01]  /*3dc0*/  FFMA.FTZ R14, R13.reuse, R14, 0.20512372255325317383 ;  /* 0x3e520bf40d0e7423 */ /* 0x040fe2000001000e */
[----:B------:R-:W3:Y:S03]  /*3dd0*/  LDC.64 R22, c[0x0][0x398] ;  /* 0x0000e600ff167b82 */ /* 0x000ee60000000a00 */
[----:B------:R-:W-:-:S04]  /*3de0*/  FFMA.FTZ R14, R13, R14, -0.24046532809734344482 ;  /* 0xbe763c8b0d0e7423 */ /* 0x000fc8000001000e */
[C---:B------:R-:W-:Y:S01]  /*3df0*/  FFMA.FTZ R14, R13.reuse, R14, 0.28857114911079406738 ;  /* 0x3e93bf990d0e7423 */ /* 0x040fe2000001000e */
[----:B------:R-:W4:Y:S01]  /*3e00*/  @!P1 SYNCS.CCTL.IV [UR11+0x2008] ;  /* 0x00200800ff0099b1 */ /* 0x000f22000800000b */
[----:B------:R-:W-:Y:S02]  /*3e10*/  NOP ;  /* 0x0000000000007918 */ /* 0x000fe40000000000 */
[----:B------:R-:W-:Y:S01]  /*3e20*/  FFMA.FTZ R14, R13, R14, -0.36067417263984680176 ;  /* 0xbeb8aa490d0e7423 */ /* 0x000fe2000001000e */
[----:B------:R-:W-:-:S03]  /*3e30*/  FSETP.NEU.AND P1, PT, R19, RZ, PT ;  /* 0x000000ff1300720b */ /* 0x000fc60003f2d000 */
[----:B------:R-:W-:Y:S01]  /*3e40*/  FFMA.FTZ R14, R13, R14, 0.48089820146560668945 ;  /* 0x3ef6384a0d0e7423 */ /* 0x000fe2000001000e */
[----:B--2---:R-:W-:Y:S01]  /*3e50*/  @P3 FMUL R6, R6, 0.25 ;  /* 0x3e80000006063820 */ /* 0x004fe20000400000 */
[----:B------:R-:W-:Y:S01]  /*3e60*/  @P3 FMUL R5, R5, 0.25 ;  /* 0x3e80000005053820 */ /* 0x000fe20000400000 */
[----:B------:R-:W-:Y:S01]  /*3e70*/  @P3 FMUL R7, R7, 0.25 ;  /* 0x3e80000007073820 */ /* 0x000fe20000400000 */
[----:B------:R-:W-:Y:S01]  /*3e80*/  @P3 FMUL R4, R4, 0.25 ;  /* 0x3e80000004043820 */ /* 0x000fe20000400000 */
[----:B------:R-:W-:Y:S01]  /*3e90*/  @P3 FMUL R8, R8, 0.25 ;  /* 0x3e80000008083820 */ /* 0x000fe20000400000 */
[----:B------:R-:W-:Y:S01]  /*3ea0*/  @P3 FMUL R9, R9, 0.25 ;  /* 0x3e80000009093820 */ /* 0x000fe20000400000 */
[----:B------:R-:W-:Y:S01]  /*3eb0*/  @P3 FMUL R10, R10, 0.25 ;  /* 0x3e8000000a0a3820 */ /* 0x000fe20000400000 */
[----:B------:R-:W-:Y:S01]  /*3ec0*/  @P3 FMUL R11, R11, 0.25 ;  /* 0x3e8000000b0b3820 */ /* 0x000fe20000400000 */
[----:B------:R-:W-:Y:S01]  /*3ed0*/  @!P2 FMUL R6, R6, 16777216 ;  /* 0x4b8000000606a820 */ /* 0x000fe20000400000 */
[----:B------:R-:W-:Y:S01]  /*3ee0*/  @!P2 FMUL R5, R5, 16777216 ;  /* 0x4b8000000505a820 */ /* 0x000fe20000400000 */
[----:B------:R-:W-:Y:S01]  /*3ef0*/  @!P2 FMUL R7, R7, 16777216 ;  /* 0x4b8000000707a820 */ /* 0x000fe20000400000 */
[----:B------:R-:W-:Y:S01]  /*3f00*/  @!P2 FMUL R4, R4, 16777216 ;  /* 0x4b8000000404a820 */ /* 0x000fe20000400000 */
[----:B------:R-:W-:Y:S01]  /*3f10*/  @!P2 FMUL R8, R8, 16777216 ;  /* 0x4b8000000808a820 */ /* 0x000fe20000400000 */
[----:B------:R-:W-:Y:S01]  /*3f20*/  @!P2 FMUL R9, R9, 16777216 ;  /* 0x4b8000000909a820 */ /* 0x000fe20000400000 */
[----:B------:R-:W-:Y:S01]  /*3f30*/  @!P2 FMUL R10, R10, 16777216 ;  /* 0x4b8000000a0aa820 */ /* 0x000fe20000400000 */
[----:B------:R-:W-:Y:S01]  /*3f40*/  @!P2 FMUL R11, R11, 16777216 ;  /* 0x4b8000000b0ba820 */ /* 0x000fe20000400000 */
[C---:B-1----:R-:W-:Y:S01]  /*3f50*/  FMUL R15, R12.reuse, R6 ;  /* 0x000000060c0f7220 */ /* 0x042fe20000400000 */
[C---:B------:R-:W-:Y:S01]  /*3f60*/  FMUL R5, R12.reuse, R5 ;  /* 0x000000050c057220 */ /* 0x040fe20000400000 */
[C---:B------:R-:W-:Y:S01]  /*3f70*/  FMUL R6, R12.reuse, R7 ;  /* 0x000000070c067220 */ /* 0x040fe20000400000 */
[C---:B------:R-:W-:Y:S01]  /*3f80*/  FMUL R4, R12.reuse, R4 ;  /* 0x000000040c047220 */ /* 0x040fe20000400000 */
[C---:B------:R-:W-:Y:S01]  /*3f90*/  FMUL R8, R12.reuse, R8 ;  /* 0x000000080c087220 */ /* 0x040fe20000400000 */
[C---:B------:R-:W-:Y:S01]  /*3fa0*/  FMUL R9, R12.reuse, R9 ;  /* 0x000000090c097220 */ /* 0x040fe20000400000 */
[C---:B------:R-:W-:Y:S01]  /*3fb0*/  FMUL R7, R12.reuse, R10 ;  /* 0x0000000a0c077220 */ /* 0x040fe20000400000 */
[----:B------:R-:W-:Y:S01]  /*3fc0*/  FMUL R12, R12, R11 ;  /* 0x0000000b0c0c7220 */ /* 0x000fe20000400000 */
[----:B------:R-:W-:Y:S01]  /*3fd0*/  F2FP.F16.F32.PACK_AB R5, R6, R5 ;  /* 0x000000050605723e */ /* 0x000fe200000000ff */
[----:B------:R-:W-:Y:S01]  /*3fe0*/  FFMA.FTZ R14, R13, R14, -0.72134751081466674805 ;  /* 0xbf38aa3b0d0e7423 */ /* 0x000fe2000001000e */
[----:B------:R-:W-:-:S02]  /*3ff0*/  F2FP.F16.F32.PACK_AB R4, R15, R4 ;  /* 0x000000040f04723e */ /* 0x000fc400000000ff */
[----:B------:R-:W-:Y:S01]  /*4000*/  F2FP.F16.F32.PACK_AB R6, R7, R8 ;  /* 0x000000080706723e */ /* 0x000fe200000000ff */
[----:B------:R-:W-:Y:S01]  /*4010*/  FMUL R14, R13, R14 ;  /* 0x0000000e0d0e7220 */ /* 0x000fe20000400000 */
[----:B------:R-:W-:Y:S02]  /*4020*/  F2FP.F16.F32.PACK_AB R7, R12, R9 ;  /* 0x000000090c07723e */ /* 0x000fe400000000ff */
[----:B------:R-:W-:Y:S01]  /*4030*/  ISETP.GE.U32.AND P2, PT, R19, 0x7f800000, PT ;  /* 0x7f8000001300780c */ /* 0x000fe20003f46070 */
[C---:B------:R-:W-:Y:S01]  /*4040*/  FMUL R14, R13.reuse, R14 ;  /* 0x0000000e0d0e7220 */ /* 0x040fe20000400000 */
[--C-:B------:R-:W-:Y:S01]  /*4050*/  SHF.R.U32.HI R8, RZ, 0x2, R0.reuse ;  /* 0x00000002ff087819 */ /* 0x100fe20000011600 */
[----:B----4-:R1:W-:Y:S01]  /*4060*/  STSM.16.M88.4 [R16], R4 ;  /* 0x0000000410007844 */ /* 0x0103e20000000200 */
[----:B------:R-:W-:Y:S01]  /*4070*/  SHF.R.U32.HI R11, RZ, 0x6, R0 ;  /* 0x00000006ff0b7819 */ /* 0x000fe20000011600 */
[----:B------:R-:W-:Y:S01]  /*4080*/  FFMA.FTZ R14, R13, 1.4426950216293334961, R14 ;  /* 0x3fb8aa3b0d0e7823 */ /* 0x000fe2000001000e */
[----:B------:R-:W-:Y:S01]  /*4090*/  LOP3.LUT R9, R8, 0x18, RZ, 0xc0, !PT ;  /* 0x0000001808097812 */ /* 0x000fe200078ec0ff */
[----:B------:R-:W-:Y:S01]  /*40a0*/  BAR.SYNC.DEFER_BLOCKING 0x0 ;  /* 0x0000000000007b1d */ /* 0x000fe20000010000 */
[----:B------:R-:W-:Y:S01]  /*40b0*/  SGXT.U32 R11, R11, 0x1 ;  /* 0x000000010b0b781a */ /* 0x000fe20000000000 */
[----:B------:R-:W-:Y:S01]  /*40c0*/  FADD R3, R3, R14 ;  /* 0x0000000e03037221 */ /* 0x000fe20000000000 */
[----:B------:R-:W-:-:S02]  /*40d0*/  LOP3.LUT R24, R9, 0x1f, R0, 0xf8, !PT ;  /* 0x0000001f09187812 */ /* 0x000fc400078ef800 */
[----:B------:R-:W-:Y:S01]  /*40e0*/  LOP3.LUT R0, R0, 0x7f, RZ, 0xc0, !PT ;  /* 0x0000007f00007812 */ /* 0x000fe200078ec0ff */
[----:B0-----:R-:W-:Y:S01]  /*40f0*/  IMAD R11, R11, R20, RZ ;  /* 0x000000140b0b7224 */ /* 0x001fe200078e02ff */
[----:B------:R-:W-:Y:S02]  /*4100*/  @P2 MOV R8, 0x7f800000 ;  /* 0x7f80000000082802 */ /* 0x000fe40000000f00 */
[----:B------:R-:W-:Y:S02]  /*4110*/  SHF.L.U32 R9, R24, 0x3, RZ ;  /* 0x0000000318097819 */ /* 0x000fe400000006ff */
[----:B------:R-:W-:Y:S01]  /*4120*/  LEA R13, R20, R11, 0x1 ;  /* 0x0000000b140d7211 */ /* 0x000fe200078e08ff */
[----:B------:R-:W-:Y:S01]  /*4130*/  @P2 FFMA.FTZ R3, R19, R8, +INF ;  /* 0x7f80000013032423 */ /* 0x000fe20000010008 */
[----:B------:R-:W-:Y:S01]  /*4140*/  IMAD R8, R2, UR5, RZ ;  /* 0x0000000502087c24 */ /* 0x000fe2000f8e02ff */
[----:B------:R-:W-:Y:S01]  /*4150*/  LOP3.LUT R19, R9, 0xc0, RZ, 0xc0, !PT ;  /* 0x000000c009137812 */ /* 0x000fe200078ec0ff */
[----:B------:R-:W-:Y:S01]  /*4160*/  UIMAD.WIDE UR4, UR4, 0x2, URZ ;  /* 0x00000002040478a5 */ /* 0x000fe2000f8e02ff */
[----:B------:R-:W-:-:S02]  /*4170*/  LEA R15, R20, R13, 0x1 ;  /* 0x0000000d140f7211 */ /* 0x000fc400078e08ff */
[C---:B------:R-:W-:Y:S01]  /*4180*/  SHF.L.U32 R9, R8.reuse, 0x1, RZ ;  /* 0x0000000108097819 */ /* 0x040fe200000006ff */
[----:B------:R-:W-:Y:S01]  /*4190*/  IMAD.HI R8, R8, 0x2, RZ ;  /* 0x0000000208087827 */ /* 0x000fe200078e02ff */
[----:B------:R-:W-:Y:S02]  /*41a0*/  FSEL R10, R3, -INF , P1 ;  /* 0xff800000030a7808 */ /* 0x000fe40000800000 */
[----:B---3--:R-:W-:Y:S01]  /*41b0*/  IADD3 R22, P2, P3, R9, UR6, R22 ;  /* 0x0000000609167c10 */ /* 0x008fe2000fb5e016 */
[----:B------:R0:W2:Y:S01]  /*41c0*/  LDSM.16.M88.4 R4, [R17] ;  /* 0x000000001104783b */ /* 0x0000a20000000200 */
[----:B-1----:R-:W-:Y:S01]  /*41d0*/  LEA R16, R20, R15, 0x1 ;  /* 0x0000000f14107211 */ /* 0x002fe200078e08ff */
[----:B------:R-:W-:Y:S01]  /*41e0*/  FFMA R39, R10, 0.69314718246459960938, R39 ;  /* 0x3f3172180a277823 */ /* 0x000fe20000000027 */
[----:B------:R-:W-:Y:S01]  /*41f0*/  IADD3.X R28, PT, PT, R8, UR5, R23, P2, P3 ;  /* 0x00000005081c7c10 */ /* 0x000fe200097e6417 */
[----:B------:R-:W1:Y:S01]  /*4200*/  LDCU UR4, c[0x0][0x3ec] ;  /* 0x00007d80ff0477ac */ /* 0x000e620008000800 */
[----:B------:R-:W-:-:S02]  /*4210*/  LEA R8, P1, R11, R22, 0x1 ;  /* 0x000000160b087211 */ /* 0x000fc400078208ff */
[----:B------:R-:W-:Y:S02]  /*4220*/  LEA R3, R20, R16, 0x1 ;  /* 0x0000001014037211 */ /* 0x000fe400078e08ff */
[----:B------:R-:W-:Y:S02]  /*4230*/  LEA R10, P2, R13, R22, 0x1 ;  /* 0x000000160d0a7211 */ /* 0x000fe400078408ff */
[----:B------:R-:W-:Y:S02]  /*4240*/  LEA.HI.X.SX32 R9, R11, R28, 0x1, P1 ;  /* 0x0000001c0b097211 */ /* 0x000fe400008f0eff */
[-C--:B------:R-:W-:Y:S02]  /*4250*/  LEA R12, P1, R15, R22.reuse, 0x1 ;  /* 0x000000160f0c7211 */ /* 0x080fe400078208ff */
[----:B------:R-:W-:Y:S02]  /*4260*/  LEA R14, P3, R16, R22, 0x1 ;  /* 0x00000016100e7211 */ /* 0x000fe400078608ff */
[----:B------:R-:W-:-:S02]  /*4270*/  IADD3 R26, PT, PT, R19, UR11, R18 ;  /* 0x0000000b131a7c10 */ /* 0x000fc4000fffe012 */
[----:B------:R-:W-:Y:S02]  /*4280*/  LEA R19, R20, R3, 0x1 ;  /* 0x0000000314137211 */ /* 0x000fe400078e08ff */
[-C--:B------:R-:W-:Y:S01]  /*4290*/  LEA.HI.X.SX32 R11, R13, R28.reuse, 0x1, P2 ;  /* 0x0000001c0d0b7211 */ /* 0x080fe200010f0eff */
[----:B-1----:R-:W-:Y:S01]  /*42a0*/  UIMAD UR4, UR7, UR4, URZ ;  /* 0x00000004070472a4 */ /* 0x002fe2000f8e02ff */
[-C--:B------:R-:W-:Y:S02]  /*42b0*/  LEA.HI.X.SX32 R13, R15, R28.reuse, 0x1, P1 ;  /* 0x0000001c0f0d7211 */ /* 0x080fe400008f0eff */
[----:B------:R-:W-:Y:S01]  /*42c0*/  LEA.HI.X.SX32 R15, R16, R28, 0x1, P3 ;  /* 0x0000001c100f7211 */ /* 0x000fe200018f0eff */
[----:B------:R-:W-:Y:S01]  /*42d0*/  USHF.L.U32 UR6, UR4, 0x2, URZ ;  /* 0x0000000204067899 */ /* 0x000fe200080006ff */
[----:B------:R-:W-:Y:S01]  /*42e0*/  LEA R16, P1, R3, R22, 0x1 ;  /* 0x0000001603107211 */ /* 0x000fe200078208ff */
[----:B------:R-:W-:Y:S01]  /*42f0*/  UIMAD.WIDE UR4, UR4, 0x4, URZ ;  /* 0x00000004040478a5 */ /* 0x000fe2000f8e02ff */
[----:B------:R-:W-:-:S02]  /*4300*/  LEA R21, R20, R19, 0x1 ;  /* 0x0000001314157211 */ /* 0x000fc400078e08ff */
[----:B0-----:R-:W-:Y:S02]  /*4310*/  LEA.HI.X.SX32 R17, R3, R28, 0x1, P1 ;  /* 0x0000001c03117211 */ /* 0x001fe400008f0eff */
[----:B------:R-:W-:Y:S02]  /*4320*/  LEA R23, R20, R21, 0x1 ;  /* 0x0000001514177211 */ /* 0x000fe400078e08ff */
[-C--:B------:R-:W-:Y:S02]  /*4330*/  LEA R18, P2, R19, R22.reuse, 0x1 ;  /* 0x0000001613127211 */ /* 0x080fe400078408ff */
[-C--:B------:R-:W-:Y:S02]  /*4340*/  LEA R20, P3, R21, R22.reuse, 0x1 ;  /* 0x0000001615147211 */ /* 0x080fe400078608ff */
[----:B------:R-:W-:Y:S01]  /*4350*/  LEA R22, P1, R23, R22, 0x1 ;  /* 0x0000001617167211 */ /* 0x000fe200078208ff */
[----:B--2---:R0:W-:Y:S01]  /*4360*/  STG.E.U16 desc[UR20][R8.64], R4 ;  /* 0x0000000408007986 */ /* 0x0041e2000c101514 */
[----:B------:R-:W-:-:S02]  /*4370*/  PRMT R3, R4, 0x7632, R3 ;  /* 0x0000763204037816 */ /* 0x000fc40000000003 */
[-C--:B------:R-:W-:Y:S02]  /*4380*/  LEA.HI.X.SX32 R19, R19, R28.reuse, 0x1, P2 ;  /* 0x0000001c13137211 */ /* 0x080fe400010f0eff */
[-C--:B------:R-:W-:Y:S01]  /*4390*/  LEA.HI.X.SX32 R21, R21, R28.reuse, 0x1, P3 ;  /* 0x0000001c15157211 */ /* 0x080fe200018f0eff */
[----:B------:R1:W-:Y:S01]  /*43a0*/  STG.E.U16 desc[UR20][R10.64], R3 ;  /* 0x000000030a007986 */ /* 0x0003e2000c101514 */
[----:B------:R-:W-:Y:S02]  /*43b0*/  LEA.HI.X.SX32 R23, R23, R28, 0x1, P1 ;  /* 0x0000001c17177211 */ /* 0x000fe400008f0eff */
[----:B------:R-:W-:Y:S01]  /*43c0*/  SHF.L.U32 R24, R24, 0x4, RZ ;  /* 0x0000000418187819 */ /* 0x000fe200000006ff */
[----:B------:R2:W-:Y:S01]  /*43d0*/  STG.E.U16 desc[UR20][R12.64], R5 ;  /* 0x000000050c007986 */ /* 0x0005e2000c101514 */
[----:B------:R-:W-:Y:S01]  /*43e0*/  ISETP.GE.U32.AND P1, PT, R0, 0x40, PT ;  /* 0x000000400000780c */ /* 0x000fe20003f26070 */
[----:B------:R-:W-:Y:S01]  /*43f0*/  IMAD.HI R0, R2, 0x4, RZ ;  /* 0x0000000402007827 */ /* 0x000fe200078e02ff */
[----:B0-----:R-:W-:-:S02]  /*4400*/  PRMT R9, R5, 0x7632, R9 ;  /* 0x0000763205097816 */ /* 0x001fc40000000009 */
[----:B------:R-:W-:Y:S02]  /*4410*/  LOP3.LUT R24, R24, 0xf0, RZ, 0xc0, !PT ;  /* 0x000000f018187812 */ /* 0x000fe400078ec0ff */
[----:B-1----:R-:W-:Y:S01]  /*4420*/  PRMT R11, R6, 0x7632, R11 ;  /* 0x00007632060b7816 */ /* 0x002fe2000000000b */
[----:B------:R0:W-:Y:S01]  /*4430*/  STG.E.U16 desc[UR20][R14.64], R9 ;  /* 0x000000090e007986 */ /* 0x0001e2000c101514 */
[----:B------:R-:W-:Y:S02]  /*4440*/  SHF.L.U32 R3, R2, 0x2, RZ ;  /* 0x0000000202037819 */ /* 0x000fe400000006ff */
[----:B--2---:R-:W-:Y:S01]  /*4450*/  PRMT R13, R7, 0x7632, R13 ;  /* 0x00007632070d7816 */ /* 0x004fe2000000000d */
[----:B------:R-:W-:Y:S04]  /*4460*/  STG.E.U16 desc[UR20][R16.64], R6 ;  /* 0x0000000610007986 */ /* 0x000fe8000c101514 */
[----:B------:R-:W-:Y:S04]  /*4470*/  STG.E.U16 desc[UR20][R18.64], R11 ;  /* 0x0000000b12007986 */ /* 0x000fe8000c101514 */
[----:B------:R-:W-:Y:S01]  /*4480*/  STG.E.U16 desc[UR20][R20.64], R7 ;  /* 0x0000000714007986 */ /* 0x000fe2000c101514 */
[----:B0-----:R-:W0:Y:S03]  /*4490*/  LDC.64 R8, c[0x0][0x3a0] ;  /* 0x0000e800ff087b82 */ /* 0x001e260000000a00 */
[----:B------:R-:W-:Y:S05]  /*44a0*/  STG.E.U16 desc[UR20][R22.64], R13 ;  /* 0x0000000d16007986 */ /* 0x000fea000c101514 */
[----:B------:R-:W-:Y:S01]  /*44b0*/  BAR.SYNC.DEFER_BLOCKING 0x0 ;  /* 0x0000000000007b1d */ /* 0x000fe20000010000 */
[----:B0-----:R-:W-:-:S04]  /*44c0*/  IADD3 R2, P2, P3, R3, UR6, R8 ;  /* 0x0000000603027c10 */ /* 0x001fc8000fb5e008 */
[----:B------:R-:W-:Y:S01]  /*44d0*/  IADD3.X R3, PT, PT, R0, UR5, R9, P2, P3 ;  /* 0x0000000500037c10 */ /* 0x000fe200097e6409 */
[----:B------:R-:W-:Y:S02]  /*44e0*/  STSM.16.M88 [R26], R39 ;  /* 0x000000271a007844 */ /* 0x000fe40000000000 */
[----:B------:R-:W-:Y:S06]  /*44f0*/  BAR.SYNC.DEFER_BLOCKING 0x0 ;  /* 0x0000000000007b1d */ /* 0x000fec0000010000 */
[----:B------:R-:W0:Y:S04]  /*4500*/  LDSM.16.M88 R5, [R24+UR11] ;  /* 0x0000000b1805783b */ /* 0x000e280008000000 */
[----:B0-----:R0:W-:Y:S01]  /*4510*/  @!P1 STG.E desc[UR20][R2.64], R5 ;  /* 0x0000000502009986 */ /* 0x0011e2000c101914 */
[----:B------:R-:W-:Y:S06]  /*4520*/  BAR.SYNC.DEFER_BLOCKING 0x0 ;  /* 0x0000000000007b1d */ /* 0x000fec0000010000 */
[----:B------:R-:W-:Y:S05]  /*4530*/  @P0 BRA `(.L_x_20) ;  /* 0x0000000000a00947 */ /* 0x000fea0003800000 */
[----:B------:R-:W1:Y:S01]  /*4540*/  S2UR UR5, SR_CgaCtaId ;  /* 0x00000000000579c3 */ /* 0x000e620000008800 */
[----:B------:R-:W-:Y:S01]  /*4550*/  NOP ;  /* 0x0000000000007918 */ /* 0x000fe20000000000 */
[----:B------:R-:W-:Y:S01]  /*4560*/  UMOV UR4, 0x50 ;  /* 0x0000005000047882 */ /* 0x000fe20000000000 */
[----:B------:R-:W-:Y:S02]  /*4570*/  MOV R0, UR10 ;  /* 0x0000000a00007c02 */ /* 0x000fe40008000f00 */
[----:B0-----:R-:W-:Y:S02]  /*4580*/  MOV R3, 0x3 ;  /* 0x0000000300037802 */ /* 0x001fe40000000f00 */
[----:B------:R-:W-:Y:S02]  /*4590*/  LOP3.LUT R0, R0, 0xffff, RZ, 0xc0, !PT ;  /* 0x0000ffff00007812 */ /* 0x000fe400078ec0ff */
[----:B------:R-:W-:Y:S02]  /*45a0*/  MOV R7, 0x1 ;  /* 0x0000000100077802 */ /* 0x000fe40000000f00 */
[----:B------:R-:W-:-:S04]  /*45b0*/  SHF.R.U32.HI R0, RZ, 0x5, R0 ;  /* 0x00000005ff007819 */ /* 0x000fc80000011600 */
[----:B------:R-:W-:Y:S02]  /*45c0*/  IADD3 R2, PT, PT, R0, 0x10, RZ ;  /* 0x0000001000027810 */ /* 0x000fe40007ffe0ff */
[----:B------:R-:W-:Y:S01]  /*45d0*/  SHF.L.U32 R0, R3, R0, RZ ;  /* 0x0000000003007219 */ /* 0x000fe200000006ff */
[----:B-1----:R-:W-:Y:S01]  /*45e0*/  ULEA UR6, UR5, UR4, 0x18 ;  /* 0x0000000405067291 */ /* 0x002fe2000f8ec0ff */
[----:B------:R-:W-:-:S04]  /*45f0*/  SHF.L.U32 R3, R7, R2, RZ ;  /* 0x0000000207037219 */ /* 0x000fc800000006ff */
[----:B------:R-:W-:-:S04]  /*4600*/  LOP3.LUT R0, R3, R0, RZ, 0xfc, !PT ;  /* 0x0000000003007212 */ /* 0x000fc800078efcff */
[----:B------:R-:W0:Y:S01]  /*4610*/  LDS R5, [UR6] ;  /* 0x00000006ff057984 */ /* 0x000e220008000800 */
[C---:B------:R-:W-:Y:S02]  /*4620*/  LOP3.LUT R2, R0.reuse, 0xffff, RZ, 0xc0, !PT ;  /* 0x0000ffff00027812 */ /* 0x040fe400078ec0ff */
[----:B0-----:R-:W-:-:S04]  /*4630*/  LOP3.LUT R3, R0, 0xffff, R5, 0x80, !PT ;  /* 0x0000ffff00037812 */ /* 0x001fc800078e8005 */
[----:B------:R-:W-:-:S13]  /*4640*/  ISETP.NE.AND P0, PT, R3, R2, PT ;  /* 0x000000020300720c */ /* 0x000fda0003f05270 */
[----:B------:R-:W-:Y:S05]  /*4650*/  @P0 BRA `(.L_x_21) ;  /* 0x0000000000500947 */ /* 0x000fea0003800000 */
[----:B------:R-:W-:Y:S02]  /*4660*/  SHF.R.U32.HI R5, RZ, 0x10, R5 ;  /* 0x00000010ff057819 */ /* 0x000fe40000011605 */
[----:B------:R-:W-:-:S04]  /*4670*/  SHF.R.U32.HI R2, RZ, 0x10, R0 ;  /* 0x00000010ff027819 */ /* 0x000fc80000011600 */
[----:B------:R-:W-:-:S04]  /*4680*/  LOP3.LUT R5, R5, R2, RZ, 0xc0, !PT ;  /* 0x0000000205057212 */ /* 0x000fc800078ec0ff */
[----:B------:R-:W-:-:S13]  /*4690*/  ISETP.NE.AND P0, PT, R5, R2, PT ;  /* 0x000000020500720c */ /* 0x000fda0003f05270 */
[----:B------:R-:W-:Y:S05]  /*46a0*/  @P0 BRA `(.L_x_22) ;  /* 0x0000000000300947 */ /* 0x000fea0003800000 */
[----:B------:R-:W-:Y:S01]  /*46b0*/  R2UR UR4, R0 ;  /* 0x00000000000472ca */ /* 0x000fe200000e0000 */
[----:B------:R-:W-:Y:S01]  /*46c0*/  VOTEU.ANY UR5, UPT, PT ;  /* 0x0000000000057886 */ /* 0x000fe200038e0100 */
[----:B------:R-:W0:Y:S01]  /*46d0*/  S2R R0, SR_LANEID ;  /* 0x0000000000007919 */ /* 0x000e220000000000 */
[----:B------:R-:W-:-:S10]  /*46e0*/  UFLO.U32 UR5, UR5 ;  /* 0x00000005000572bd */ /* 0x000fd400080e0000 */
[----:B------:R-:W-:-:S06]  /*46f0*/  ULOP3.LUT UR4, URZ, UR4, URZ, 0x33, !UPT ;  /* 0x00000004ff047292 */ /* 0x000fcc000f8e33ff */
[----:B------:R-:W-:-:S04]  /*4700*/  MOV R2, UR4 ;  /* 0x0000000400027c02 */ /* 0x000fc80008000f00 */
[----:B------:R-:W1:Y:S02]  /*4710*/  REDUX UR7, R2 ;  /* 0x00000000020773c4 */ /* 0x000e640000000000 */
[----:B------:R2:W-:Y:S01]  /*4720*/  UTCATOMSWS.AND URZ, UR4 ;  /* 0x0000000400ff79e3 */ /* 0x0005e20008000000 */
[----:B0-----:R-:W-:Y:S02]  /*4730*/  ISETP.EQ.U32.AND P0, PT, R0, UR5, PT ;  /* 0x0000000500007c0c */ /* 0x001fe4000bf02070 */
[----:B-1----:R-:W-:-:S11]  /*4740*/  MOV R0, UR7 ;  /* 0x0000000700007c02 */ /* 0x002fd60008000f00 */
[----:B------:R2:W-:Y:S01]  /*4750*/  @P0 ATOMS.AND RZ, [UR6], R0 ;  /* 0x00000000ffff098c */ /* 0x0005e2000a800006 */
[----:B------:R-:W-:Y:S05]  /*4760*/  BRA `(.L_x_20) ;  /* 0x0000000000147947 */ /* 0x000fea0003800000 */
.L_x_22:
[----:B------:R-:W-:-:S07]  /*4770*/  MOV R2, 0x4790 ;  /* 0x0000479000027802 */ /* 0x000fce0000000f00 */
[----:B------:R-:W-:Y:S05]  /*4780*/  CALL.REL.NOINC `($__internal_0_$__cuda_sm10x_tcgen05_guardrail_trap_col_being_dealloced_not_returned_by_alloc) ;  /* 0x0000000000447944 */ /* 0x000fea0003c00000 */
[----:B------:R-:W-:Y:S05]  /*4790*/  BRA `(.L_x_20) ;  /* 0x0000000000087947 */ /* 0x000fea0003800000 */
.L_x_21:
[----:B------:R-:W-:-:S07]  /*47a0*/  MOV R2, 0x47c0 ;  /* 0x000047c000027802 */ /* 0x000fce0000000f00 */
[----:B------:R-:W-:Y:S05]  /*47b0*/  CALL.REL.NOINC `($__internal_2_$__cuda_sm10x_tcgen05_guardrail_trap_unallocated_columns_being_dealloced) ;  /* 0x0000000000507944 */ /* 0x000fea0003c00000 */
.L_x_20:
[----:B------:R-:W-:Y:S01]  /*47c0*/  NOP ;  /* 0x0000000000007918 */ /* 0x000fe20000000000 */
[----:B--2---:R-:W-:Y:S05]  /*47d0*/  EXIT ;  /* 0x000000000000794d */ /* 0x004fea0003800000 */
.L_x_8:
[----:B------:R-:W1:Y:S02]  /*47e0*/  SYNCS.PHASECHK.TRANS64.TRYWAIT P4, [UR11+0x1000], RZ ;  /* 0x001000ffff0075a7 */ /* 0x000e64000808110b */
[----:B-1----:R-:W-:Y:S05]  /*47f0*/  @!P4 BRA `(.L_x_8) ;  /* 0xfffffffc00f8c947 */ /* 0x002fea000383ffff */
[----:B------:R-:W-:Y:S05]  /*4800*/  BRA `(.L_x_7) ;  /* 0xffffffc400e47947 */ /* 0x000fea000383ffff */
.L_x_14:
[----:B------:R-:W2:Y:S02]  /*4810*/  SYNCS.PHASECHK.TRANS64.TRYWAIT P2, [UR11+0x2010], RZ ;  /* 0x002010ffff0075a7 */ /* 0x000ea4000804110b */
[----:B--2---:R-:W-:Y:S05]  /*4820*/  @!P2 BRA `(.L_x_14) ;  /* 0xfffffffc00f8a947 */ /* 0x004fea000383ffff */
[----:B------:R-:W-:Y:S05]  /*4830*/  BRA `(.L_x_23) ;  /* 0xffffffe000087947 */ /* 0x000fea000383ffff */
.L_x_15:
[----:B------:R-:W2:Y:S02]  /*4840*/  SYNCS.PHASECHK.TRANS64.TRYWAIT P2, [UR13], R77 ;  /* 0x0000004dff0075a7 */ /* 0x000ea4000804110d */
[----:B--2---:R-:W-:Y:S05]  /*4850*/  @!P2 BRA `(.L_x_15) ;  /* 0xfffffffc00f8a947 */ /* 0x004fea000383ffff */
[----:B------:R-:W-:Y:S05]  /*4860*/  BRA `(.L_x_24) ;  /* 0xffffffe800ec7947 */ /* 0x000fea000383ffff */
.L_x_19:
[----:B------:R-:W0:Y:S02]  /*4870*/  SYNCS.PHASECHK.TRANS64.TRYWAIT P2, [UR13], R4 ;  /* 0x00000004ff0075a7 */ /* 0x000e24000804110d */
[----:B0-----:R-:W-:Y:S05]  /*4880*/  @!P2 BRA `(.L_x_19) ;  /* 0xfffffffc00f8a947 */ /* 0x001fea000383ffff */
[----:B------:R-:W-:Y:S05]  /*4890*/  BRA `(.L_x_18) ;  /* 0xfffffff000c47947 */ /* 0x000fea000383ffff */
        .weak           $__internal_0_$__cuda_sm10x_tcgen05_guardrail_trap_col_being_dealloced_not_returned_by_alloc
        .type           $__internal_0_$__cuda_sm10x_tcgen05_guardrail_trap_col_being_dealloced_not_returned_by_alloc,@function
        .size           $__internal_0_$__cuda_sm10x_tcgen05_guardrail_trap_col_being_dealloced_not_returned_by_alloc,($__internal_1_$__cuda_sm10x_tcgen05_guardrail_trap_phase_invalid_during_alloc - $__internal_0_$__cuda_sm10x_tcgen05_guardrail_trap_col_being_dealloced_not_returned_by_alloc)
$__internal_0_$__cuda_sm10x_tcgen05_guardrail_trap_col_being_dealloced_not_returned_by_alloc:
[----:B------:R-:W-:Y:S05]  /*48a0*/  BPT.TRAP 0x1 ;  /* 0x000000040000795c */ /* 0x000fea0000300000 */
[----:B------:R-:W-:-:S04]  /*48b0*/  HFMA2 R3, -RZ, RZ, 0, 0 ;  /* 0x00000000ff037431 */ /* 0x000fc800000001ff */
[----:B------:R-:W-:Y:S05]  /*48c0*/  RET.REL.NODEC R2 `(attn_fwd) ;  /* 0xffffffb402cc7950 */ /* 0x000fea0003c3ffff */
        .weak           $__internal_1_$__cuda_sm10x_tcgen05_guardrail_trap_phase_invalid_during_alloc
        .type           $__internal_1_$__cuda_sm10x_tcgen05_guardrail_trap_phase_invalid_during_alloc,@function
        .size           $__internal_1_$__cuda_sm10x_tcgen05_guardrail_trap_phase_invalid_during_alloc,($__internal_2_$__cuda_sm10x_tcgen05_guardrail_trap_unallocated_columns_being_dealloced - $__internal_1_$__cuda_sm10x_tcgen05_guardrail_trap_phase_invalid_during_alloc)
$__internal_1_$__cuda_sm10x_tcgen05_guardrail_trap_phase_invalid_during_alloc:
[----:B------:R-:W-:Y:S05]  /*48d0*/  BPT.TRAP 0x1 ;  /* 0x000000040000795c */ /* 0x000fea0000300000 */
[----:B------:R-:W-:-:S04]  /*48e0*/  MOV R3, 0x0 ;  /* 0x0000000000037802 */ /* 0x000fc80000000f00 */
[----:B------:R-:W-:Y:S05]  /*48f0*/  RET.REL.NODEC R2 `(attn_fwd) ;  /* 0xffffffb402c07950 */ /* 0x000fea0003c3ffff */
        .weak           $__internal_2_$__cuda_sm10x_tcgen05_guardrail_trap_unallocated_columns_being_dealloced
        .type           $__internal_2_$__cuda_sm10x_tcgen05_guardrail_trap_unallocated_columns_being_dealloced,@function
        .size           $__internal_2_$__cuda_sm10x_tcgen05_guardrail_trap_unallocated_columns_being_dealloced,(.L_x_28 - $__internal_2_$__cuda_sm10x_tcgen05_guardrail_trap_unallocated_columns_being_dealloced)
$__internal_2_$__cuda_sm10x_tcgen05_guardrail_trap_unallocated_columns_being_dealloced:
[----:B------:R-:W-:Y:S05]  /*4900*/  BPT.TRAP 0x1 ;  /* 0x000000040000795c */ /* 0x000fea0000300000 */
[----:B------:R-:W-:-:S04]  /*4910*/  HFMA2 R3, -RZ, RZ, 0, 0 ;  /* 0x00000000ff037431 */ /* 0x000fc800000001ff */
[----:B------:R-:W-:Y:S05]  /*4920*/  RET.REL.NODEC R2 `(attn_fwd) ;  /* 0xffffffb402b47950 */ /* 0x000fea0003c3ffff */
.L_x_25:
[----:B------:R-:W-:-:S00]  /*4930*/  BRA `(.L_x_25) ;  /* 0xfffffffc00fc7947 */ /* 0x000fc0000383ffff */
[----:B------:R-:W-:-:S00]  /*4940*/  NOP ;  /* 0x0000000000007918 */ /* 0x000fc00000000000 */
        /* <DEDUP_REMOVED lines=11> */
.L_x_28:


//--------------------- .nv.global.init           --------------------------
	.section	.nv.global.init,"aw",@progbits
.nv.global.init:
	.type		_$_str,@object
	.size		_$_str,(.L_3 - _$_str)
_$_str:
        /*0000*/ 	.byte	0x5f, 0x5f, 0x43, 0x55, 0x44, 0x41, 0x5f, 0x46, 0x54, 0x5a, 0x00
.L_3:


//--------------------- .nv.shared.attn_fwd       --------------------------
	.section	.nv.shared.attn_fwd,"aw",@nobits
	.sectionflags	@""
	.align	16
	.zero		1024


//--------------------- .nv.shared.reserved.0     --------------------------
	.section	.nv.shared.reserved.0,"aw",@nobits
	.align	8
	.weak		__nv_reservedSMEM_offset_0_alias
	.size		__nv_reservedSMEM_offset_0_alias, 0, 64
	.other		__nv_reservedSMEM_offset_0_alias,@"STO_CUDA_RESERVED_SHARED STV_DEFAULT"
__nv_reservedSMEM_offset_0_alias:
	.zero		0
.nv.shared.reserved.0:
	.zero		64
	.weak		__nv_reservedSMEM_allocation_phase
	.type		__nv_reservedSMEM_allocation_phase,@object
	.size		__nv_reservedSMEM_allocation_phase,(.L_0 - __nv_reservedSMEM_allocation_phase)
__nv_reservedSMEM_allocation_phase:
	.zero		1
.L_0:
	.zero		7
	.weak		__nv_reservedSMEM_devtool_atexit_pc
	.type		__nv_reservedSMEM_devtool_atexit_pc,@object
	.size		__nv_reservedSMEM_devtool_atexit_pc,(__nv_reservedSMEM_allocation_mask - __nv_reservedSMEM_devtool_atexit_pc)
__nv_reservedSMEM_devtool_atexit_pc:
	.zero		8
	.weak		__nv_reservedSMEM_allocation_mask
	.type		__nv_reservedSMEM_allocation_mask,@object
	.size		__nv_reservedSMEM_allocation_mask,(.L_2 - __nv_reservedSMEM_allocation_mask)
__nv_reservedSMEM_allocation_mask:
	.zero		4
.L_2:


//--------------------- .nv.constant0.attn_fwd    --------------------------
	.section	.nv.constant0.attn_fwd,"a",@progbits
	.sectionflags	@""
	.align	4
.nv.constant0.attn_fwd:
	.zero		1032


//--------------------- SYMBOLS --------------------------

	.type		.nv.reservedSmem.offset0,@object
	.size		.nv.reservedSmem.offset0,0x4
	.type		.nv.reservedSmem.cap,@object
	.size		.nv.reservedSmem.cap,0x4
